//
// Generated by NVIDIA NVVM Compiler
//
// Compiler Build ID: CL-36424714
// Cuda compilation tools, release 13.0, V13.0.88
// Based on NVVM 20.0.0
//

.version 9.0
.target sm_100
.address_size 64

	// .globl	_Z6calc_VPfS_iiiiiii
.extern .func  (.param .b32 func_retval0) vprintf
(
	.param .b64 vprintf_param_0,
	.param .b64 vprintf_param_1
)
;
// _ZZ6calc_VPfS_iiiiiiiE10inp_shared has been demoted
// _ZZ6calc_VPfS_iiiiiiiE10Btd_shared has been demoted
// _ZZ7calc_UVPfS_S_iiiE3Uds has been demoted
// _ZZ7calc_UVPfS_S_iiiE3Vds has been demoted
// _ZZ9calc_AtmAPfS_iiiiiiiE1m has been demoted
// _ZZ9calc_AtmAPfS_iiiiiiiE3Atm has been demoted
// _ZZ14calc_AtmA_biasPfS_S_iiiiiiiE1m has been demoted
// _ZZ14calc_AtmA_biasPfS_S_iiiiiiiE3Atm has been demoted
.global .align 1 .b8 $str[4] = {37, 102, 32};

.visible .entry _Z6calc_VPfS_iiiiiii(
	.param .u64 .ptr .align 1 _Z6calc_VPfS_iiiiiii_param_0,
	.param .u64 .ptr .align 1 _Z6calc_VPfS_iiiiiii_param_1,
	.param .u32 _Z6calc_VPfS_iiiiiii_param_2,
	.param .u32 _Z6calc_VPfS_iiiiiii_param_3,
	.param .u32 _Z6calc_VPfS_iiiiiii_param_4,
	.param .u32 _Z6calc_VPfS_iiiiiii_param_5,
	.param .u32 _Z6calc_VPfS_iiiiiii_param_6,
	.param .u32 _Z6calc_VPfS_iiiiiii_param_7,
	.param .u32 _Z6calc_VPfS_iiiiiii_param_8
)
{
	.reg .pred 	%p<20>;
	.reg .b32 	%r<77>;
	.reg .b32 	%f<29>;
	.reg .b64 	%rd<9>;
	// demoted variable
	.shared .align 4 .b8 _ZZ6calc_VPfS_iiiiiiiE10inp_shared[64];
	// demoted variable
	.shared .align 4 .b8 _ZZ6calc_VPfS_iiiiiiiE10Btd_shared[64];
	ld.param.u64 	%rd1, [_Z6calc_VPfS_iiiiiii_param_0];
	ld.param.u64 	%rd2, [_Z6calc_VPfS_iiiiiii_param_1];
	ld.param.u32 	%r7, [_Z6calc_VPfS_iiiiiii_param_2];
	ld.param.u32 	%r8, [_Z6calc_VPfS_iiiiiii_param_4];
	ld.param.u32 	%r9, [_Z6calc_VPfS_iiiiiii_param_5];
	ld.param.u32 	%r10, [_Z6calc_VPfS_iiiiiii_param_6];
	ld.param.u32 	%r11, [_Z6calc_VPfS_iiiiiii_param_7];
	ld.param.u32 	%r12, [_Z6calc_VPfS_iiiiiii_param_8];
	mov.u32 	%r1, %ctaid.z;
	mov.u32 	%r2, %ctaid.y;
	div.u32 	%r13, %r2, %r12;
	shl.b32 	%r14, %r13, 1;
	mov.u32 	%r3, %tid.x;
	add.s32 	%r15, %r3, %r14;
	add.s32 	%r4, %r15, -1;
	mul.lo.s32 	%r16, %r13, %r12;
	sub.s32 	%r17, %r2, %r16;
	shl.b32 	%r18, %r17, 1;
	mov.u32 	%r5, %tid.y;
	add.s32 	%r19, %r5, %r18;
	add.s32 	%r6, %r19, -1;
	setp.gt.s32 	%p1, %r4, -1;
	setp.lt.s32 	%p2, %r4, %r9;
	and.pred  	%p3, %p1, %p2;
	setp.gt.s32 	%p4, %r6, -1;
	setp.lt.s32 	%p5, %r6, %r10;
	and.pred  	%p6, %p4, %p5;
	and.pred  	%p8, %p3, %p6;
	not.pred 	%p9, %p8;
	@%p9 bra 	$L__BB0_2;
	cvta.to.global.u64 	%rd3, %rd1;
	mov.u32 	%r26, %ctaid.x;
	mad.lo.s32 	%r27, %r8, %r26, %r1;
	mad.lo.s32 	%r28, %r27, %r9, %r4;
	mad.lo.s32 	%r29, %r28, %r10, %r6;
	mul.wide.s32 	%rd4, %r29, 4;
	add.s64 	%rd5, %rd3, %rd4;
	ld.global.f32 	%f6, [%rd5];
	shl.b32 	%r30, %r3, 4;
	mov.u32 	%r31, _ZZ6calc_VPfS_iiiiiiiE10inp_shared;
	add.s32 	%r32, %r31, %r30;
	shl.b32 	%r33, %r5, 2;
	add.s32 	%r34, %r32, %r33;
	st.shared.f32 	[%r34], %f6;
	bra.uni 	$L__BB0_3;
$L__BB0_2:
	shl.b32 	%r20, %r3, 4;
	mov.u32 	%r21, _ZZ6calc_VPfS_iiiiiiiE10inp_shared;
	add.s32 	%r22, %r21, %r20;
	shl.b32 	%r23, %r5, 2;
	add.s32 	%r24, %r22, %r23;
	mov.b32 	%r25, 0;
	st.shared.u32 	[%r24], %r25;
$L__BB0_3:
	bar.sync 	0;
	setp.gt.s32 	%p10, %r3, 1;
	@%p10 bra 	$L__BB0_7;
	setp.eq.s32 	%p13, %r3, 0;
	@%p13 bra 	$L__BB0_10;
	setp.eq.s32 	%p14, %r3, 1;
	@%p14 bra 	$L__BB0_6;
	bra.uni 	$L__BB0_12;
$L__BB0_6:
	shl.b32 	%r45, %r5, 2;
	mov.u32 	%r46, _ZZ6calc_VPfS_iiiiiiiE10inp_shared;
	add.s32 	%r47, %r46, %r45;
	ld.shared.f32 	%f13, [%r47+16];
	ld.shared.f32 	%f14, [%r47+32];
	add.f32 	%f15, %f13, %f14;
	mov.u32 	%r48, _ZZ6calc_VPfS_iiiiiiiE10Btd_shared;
	add.s32 	%r49, %r48, %r45;
	st.shared.f32 	[%r49+16], %f15;
	bra.uni 	$L__BB0_12;
$L__BB0_7:
	setp.eq.s32 	%p11, %r3, 2;
	@%p11 bra 	$L__BB0_11;
	setp.eq.s32 	%p12, %r3, 3;
	@%p12 bra 	$L__BB0_9;
	bra.uni 	$L__BB0_12;
$L__BB0_9:
	shl.b32 	%r35, %r5, 2;
	mov.u32 	%r36, _ZZ6calc_VPfS_iiiiiiiE10inp_shared;
	add.s32 	%r37, %r36, %r35;
	ld.shared.f32 	%f7, [%r37+16];
	ld.shared.f32 	%f8, [%r37+48];
	sub.f32 	%f9, %f7, %f8;
	mov.u32 	%r38, _ZZ6calc_VPfS_iiiiiiiE10Btd_shared;
	add.s32 	%r39, %r38, %r35;
	st.shared.f32 	[%r39+48], %f9;
	bra.uni 	$L__BB0_12;
$L__BB0_10:
	shl.b32 	%r50, %r5, 2;
	mov.u32 	%r51, _ZZ6calc_VPfS_iiiiiiiE10inp_shared;
	add.s32 	%r52, %r51, %r50;
	ld.shared.f32 	%f16, [%r52];
	ld.shared.f32 	%f17, [%r52+32];
	sub.f32 	%f18, %f16, %f17;
	mov.u32 	%r53, _ZZ6calc_VPfS_iiiiiiiE10Btd_shared;
	add.s32 	%r54, %r53, %r50;
	st.shared.f32 	[%r54], %f18;
	bra.uni 	$L__BB0_12;
$L__BB0_11:
	shl.b32 	%r40, %r5, 2;
	mov.u32 	%r41, _ZZ6calc_VPfS_iiiiiiiE10inp_shared;
	add.s32 	%r42, %r41, %r40;
	ld.shared.f32 	%f10, [%r42+16];
	ld.shared.f32 	%f11, [%r42+32];
	sub.f32 	%f12, %f11, %f10;
	mov.u32 	%r43, _ZZ6calc_VPfS_iiiiiiiE10Btd_shared;
	add.s32 	%r44, %r43, %r40;
	st.shared.f32 	[%r44+32], %f12;
$L__BB0_12:
	bar.sync 	0;
	mov.f32 	%f28, 0f00000000;
	setp.gt.s32 	%p15, %r5, 1;
	@%p15 bra 	$L__BB0_16;
	setp.eq.s32 	%p18, %r5, 0;
	@%p18 bra 	$L__BB0_19;
	setp.eq.s32 	%p19, %r5, 1;
	@%p19 bra 	$L__BB0_15;
	bra.uni 	$L__BB0_21;
$L__BB0_15:
	shl.b32 	%r61, %r3, 4;
	mov.u32 	%r62, _ZZ6calc_VPfS_iiiiiiiE10Btd_shared;
	add.s32 	%r63, %r62, %r61;
	ld.shared.f32 	%f24, [%r63+4];
	ld.shared.f32 	%f25, [%r63+8];
	add.f32 	%f28, %f24, %f25;
	bra.uni 	$L__BB0_21;
$L__BB0_16:
	setp.eq.s32 	%p16, %r5, 2;
	@%p16 bra 	$L__BB0_20;
	setp.eq.s32 	%p17, %r5, 3;
	@%p17 bra 	$L__BB0_18;
	bra.uni 	$L__BB0_21;
$L__BB0_18:
	shl.b32 	%r55, %r3, 4;
	mov.u32 	%r56, _ZZ6calc_VPfS_iiiiiiiE10Btd_shared;
	add.s32 	%r57, %r56, %r55;
	ld.shared.f32 	%f20, [%r57+4];
	ld.shared.f32 	%f21, [%r57+12];
	sub.f32 	%f28, %f20, %f21;
	bra.uni 	$L__BB0_21;
$L__BB0_19:
	shl.b32 	%r64, %r3, 4;
	mov.u32 	%r65, _ZZ6calc_VPfS_iiiiiiiE10Btd_shared;
	add.s32 	%r66, %r65, %r64;
	ld.shared.f32 	%f26, [%r66];
	ld.shared.f32 	%f27, [%r66+8];
	sub.f32 	%f28, %f26, %f27;
	bra.uni 	$L__BB0_21;
$L__BB0_20:
	shl.b32 	%r58, %r3, 4;
	mov.u32 	%r59, _ZZ6calc_VPfS_iiiiiiiE10Btd_shared;
	add.s32 	%r60, %r59, %r58;
	ld.shared.f32 	%f22, [%r60+4];
	ld.shared.f32 	%f23, [%r60+8];
	sub.f32 	%f28, %f23, %f22;
$L__BB0_21:
	cvta.to.global.u64 	%rd6, %rd2;
	mul.lo.s32 	%r67, %r1, %r7;
	shl.b32 	%r68, %r67, 4;
	mov.u32 	%r69, %ctaid.x;
	mul.lo.s32 	%r70, %r11, %r69;
	mad.lo.s32 	%r71, %r70, %r12, %r2;
	shl.b32 	%r72, %r71, 4;
	shl.b32 	%r73, %r3, 2;
	add.s32 	%r74, %r73, %r5;
	add.s32 	%r75, %r74, %r68;
	add.s32 	%r76, %r75, %r72;
	mul.wide.u32 	%rd7, %r76, 4;
	add.s64 	%rd8, %rd6, %rd7;
	st.global.f32 	[%rd8], %f28;
	bar.sync 	0;
	ret;

}
	// .globl	_Z7calc_UVPfS_S_iii
.visible .entry _Z7calc_UVPfS_S_iii(
	.param .u64 .ptr .align 1 _Z7calc_UVPfS_S_iii_param_0,
	.param .u64 .ptr .align 1 _Z7calc_UVPfS_S_iii_param_1,
	.param .u64 .ptr .align 1 _Z7calc_UVPfS_S_iii_param_2,
	.param .u32 _Z7calc_UVPfS_S_iii_param_3,
	.param .u32 _Z7calc_UVPfS_S_iii_param_4,
	.param .u32 _Z7calc_UVPfS_S_iii_param_5
)
{
	.reg .pred 	%p<15>;
	.reg .b32 	%r<93>;
	.reg .b32 	%f<100>;
	.reg .b64 	%rd<20>;
	// demoted variable
	.shared .align 4 .b8 _ZZ7calc_UVPfS_S_iiiE3Uds[196];
	// demoted variable
	.shared .align 4 .b8 _ZZ7calc_UVPfS_S_iiiE3Vds[196];
	ld.param.u64 	%rd5, [_Z7calc_UVPfS_S_iii_param_0];
	ld.param.u64 	%rd6, [_Z7calc_UVPfS_S_iii_param_1];
	ld.param.u32 	%r37, [_Z7calc_UVPfS_S_iii_param_4];
	ld.param.u32 	%r38, [_Z7calc_UVPfS_S_iii_param_5];
	cvta.to.global.u64 	%rd1, %rd6;
	cvta.to.global.u64 	%rd2, %rd5;
	mov.u32 	%r39, %ctaid.x;
	mov.u32 	%r1, %tid.x;
	mad.lo.s32 	%r2, %r39, 7, %r1;
	mov.u32 	%r3, %ctaid.y;
	mov.u32 	%r4, %tid.y;
	mad.lo.s32 	%r5, %r3, 7, %r4;
	mov.u32 	%r6, %ctaid.z;
	setp.lt.s32 	%p1, %r37, 1;
	mov.f32 	%f99, 0f00000000;
	@%p1 bra 	$L__BB1_19;
	add.s32 	%r7, %r37, 6;
	mul.lo.s32 	%r41, %r1, 28;
	mov.u32 	%r42, _ZZ7calc_UVPfS_S_iiiE3Uds;
	add.s32 	%r8, %r42, %r41;
	shl.b32 	%r43, %r4, 2;
	add.s32 	%r9, %r8, %r43;
	mul.lo.s32 	%r44, %r2, %r37;
	shl.b32 	%r45, %r44, 4;
	add.s32 	%r10, %r45, %r6;
	mov.u32 	%r46, _ZZ7calc_UVPfS_S_iiiE3Vds;
	add.s32 	%r12, %r46, %r43;
	add.s32 	%r11, %r12, %r41;
	setp.lt.u32 	%p2, %r37, 8;
	mov.f32 	%f99, 0f00000000;
	mov.b32 	%r92, 0;
	@%p2 bra 	$L__BB1_13;
	shr.u32 	%r48, %r7, 1;
	mul.hi.u32 	%r49, %r48, -1840700269;
	shr.u32 	%r50, %r49, 1;
	and.b32  	%r51, %r50, 536870910;
	neg.s32 	%r91, %r51;
	add.s32 	%r52, %r1, 7;
	mul.lo.s32 	%r53, %r38, %r52;
	shl.b32 	%r54, %r53, 4;
	add.s32 	%r55, %r6, %r54;
	mul.lo.s32 	%r56, %r3, 112;
	add.s32 	%r57, %r55, %r56;
	shl.b32 	%r58, %r4, 4;
	add.s32 	%r88, %r57, %r58;
	mul.lo.s32 	%r15, %r38, 224;
	mul.lo.s32 	%r59, %r1, %r38;
	shl.b32 	%r60, %r59, 4;
	add.s32 	%r61, %r6, %r60;
	add.s32 	%r62, %r61, %r56;
	add.s32 	%r87, %r62, %r58;
	add.s32 	%r85, %r10, %r58;
	mov.f32 	%f99, 0f00000000;
	mov.b32 	%r90, 7;
	mov.u32 	%r86, %r4;
	mov.u32 	%r89, %r1;
$L__BB1_3:
	setp.ge.s32 	%p3, %r86, %r37;
	mul.wide.s32 	%rd7, %r85, 4;
	add.s64 	%rd3, %rd2, %rd7;
	mov.f32 	%f91, 0f00000000;
	@%p3 bra 	$L__BB1_5;
	ld.global.f32 	%f91, [%rd3];
$L__BB1_5:
	st.shared.f32 	[%r9], %f91;
	setp.ge.s32 	%p4, %r89, %r37;
	mov.f32 	%f92, 0f00000000;
	@%p4 bra 	$L__BB1_7;
	mul.wide.s32 	%rd8, %r87, 4;
	add.s64 	%rd9, %rd1, %rd8;
	ld.global.f32 	%f92, [%rd9];
$L__BB1_7:
	st.shared.f32 	[%r11], %f92;
	bar.sync 	0;
	ld.shared.f32 	%f27, [%r8];
	ld.shared.f32 	%f28, [%r12];
	fma.rn.f32 	%f29, %f27, %f28, %f99;
	ld.shared.f32 	%f30, [%r8+4];
	ld.shared.f32 	%f31, [%r12+28];
	fma.rn.f32 	%f32, %f30, %f31, %f29;
	ld.shared.f32 	%f33, [%r8+8];
	ld.shared.f32 	%f34, [%r12+56];
	fma.rn.f32 	%f35, %f33, %f34, %f32;
	ld.shared.f32 	%f36, [%r8+12];
	ld.shared.f32 	%f37, [%r12+84];
	fma.rn.f32 	%f38, %f36, %f37, %f35;
	ld.shared.f32 	%f39, [%r8+16];
	ld.shared.f32 	%f40, [%r12+112];
	fma.rn.f32 	%f41, %f39, %f40, %f38;
	ld.shared.f32 	%f42, [%r8+20];
	ld.shared.f32 	%f43, [%r12+140];
	fma.rn.f32 	%f44, %f42, %f43, %f41;
	ld.shared.f32 	%f45, [%r8+24];
	ld.shared.f32 	%f46, [%r12+168];
	fma.rn.f32 	%f6, %f45, %f46, %f44;
	bar.sync 	0;
	add.s32 	%r63, %r86, 7;
	setp.ge.s32 	%p5, %r63, %r37;
	mov.f32 	%f93, 0f00000000;
	@%p5 bra 	$L__BB1_9;
	ld.global.f32 	%f93, [%rd3+448];
$L__BB1_9:
	st.shared.f32 	[%r9], %f93;
	add.s32 	%r64, %r89, 7;
	setp.ge.s32 	%p6, %r64, %r37;
	mov.f32 	%f94, 0f00000000;
	@%p6 bra 	$L__BB1_11;
	mul.wide.s32 	%rd10, %r88, 4;
	add.s64 	%rd11, %rd1, %rd10;
	ld.global.f32 	%f94, [%rd11];
$L__BB1_11:
	st.shared.f32 	[%r11], %f94;
	bar.sync 	0;
	ld.shared.f32 	%f48, [%r8];
	ld.shared.f32 	%f49, [%r12];
	fma.rn.f32 	%f50, %f48, %f49, %f6;
	ld.shared.f32 	%f51, [%r8+4];
	ld.shared.f32 	%f52, [%r12+28];
	fma.rn.f32 	%f53, %f51, %f52, %f50;
	ld.shared.f32 	%f54, [%r8+8];
	ld.shared.f32 	%f55, [%r12+56];
	fma.rn.f32 	%f56, %f54, %f55, %f53;
	ld.shared.f32 	%f57, [%r8+12];
	ld.shared.f32 	%f58, [%r12+84];
	fma.rn.f32 	%f59, %f57, %f58, %f56;
	ld.shared.f32 	%f60, [%r8+16];
	ld.shared.f32 	%f61, [%r12+112];
	fma.rn.f32 	%f62, %f60, %f61, %f59;
	ld.shared.f32 	%f63, [%r8+20];
	ld.shared.f32 	%f64, [%r12+140];
	fma.rn.f32 	%f65, %f63, %f64, %f62;
	ld.shared.f32 	%f66, [%r8+24];
	ld.shared.f32 	%f67, [%r12+168];
	fma.rn.f32 	%f99, %f66, %f67, %f65;
	bar.sync 	0;
	add.s32 	%r91, %r91, 2;
	add.s32 	%r90, %r90, 14;
	add.s32 	%r89, %r89, 14;
	add.s32 	%r88, %r88, %r15;
	add.s32 	%r87, %r87, %r15;
	add.s32 	%r86, %r86, 14;
	add.s32 	%r85, %r85, 224;
	setp.ne.s32 	%p7, %r91, 0;
	@%p7 bra 	$L__BB1_3;
	add.s32 	%r92, %r90, -7;
$L__BB1_13:
	mul.hi.u32 	%r65, %r7, 613566757;
	sub.s32 	%r66, %r7, %r65;
	shr.u32 	%r67, %r66, 1;
	add.s32 	%r68, %r67, %r65;
	shr.u32 	%r69, %r68, 2;
	and.b32  	%r70, %r69, 1;
	setp.eq.b32 	%p8, %r70, 1;
	not.pred 	%p9, %p8;
	@%p9 bra 	$L__BB1_19;
	add.s32 	%r34, %r92, %r4;
	setp.ge.s32 	%p10, %r34, %r37;
	mov.f32 	%f97, 0f00000000;
	@%p10 bra 	$L__BB1_16;
	shl.b32 	%r71, %r34, 4;
	add.s32 	%r72, %r10, %r71;
	mul.wide.s32 	%rd12, %r72, 4;
	add.s64 	%rd13, %rd2, %rd12;
	ld.global.f32 	%f97, [%rd13];
$L__BB1_16:
	st.shared.f32 	[%r9], %f97;
	add.s32 	%r35, %r92, %r1;
	setp.ge.s32 	%p11, %r35, %r37;
	mov.f32 	%f98, 0f00000000;
	@%p11 bra 	$L__BB1_18;
	mul.lo.s32 	%r73, %r38, %r35;
	shl.b32 	%r74, %r73, 4;
	shl.b32 	%r75, %r5, 4;
	add.s32 	%r76, %r75, %r6;
	add.s32 	%r77, %r76, %r74;
	mul.wide.s32 	%rd14, %r77, 4;
	add.s64 	%rd15, %rd1, %rd14;
	ld.global.f32 	%f98, [%rd15];
$L__BB1_18:
	st.shared.f32 	[%r11], %f98;
	bar.sync 	0;
	ld.shared.f32 	%f70, [%r8];
	ld.shared.f32 	%f71, [%r12];
	fma.rn.f32 	%f72, %f70, %f71, %f99;
	ld.shared.f32 	%f73, [%r8+4];
	ld.shared.f32 	%f74, [%r12+28];
	fma.rn.f32 	%f75, %f73, %f74, %f72;
	ld.shared.f32 	%f76, [%r8+8];
	ld.shared.f32 	%f77, [%r12+56];
	fma.rn.f32 	%f78, %f76, %f77, %f75;
	ld.shared.f32 	%f79, [%r8+12];
	ld.shared.f32 	%f80, [%r12+84];
	fma.rn.f32 	%f81, %f79, %f80, %f78;
	ld.shared.f32 	%f82, [%r8+16];
	ld.shared.f32 	%f83, [%r12+112];
	fma.rn.f32 	%f84, %f82, %f83, %f81;
	ld.shared.f32 	%f85, [%r8+20];
	ld.shared.f32 	%f86, [%r12+140];
	fma.rn.f32 	%f87, %f85, %f86, %f84;
	ld.shared.f32 	%f88, [%r8+24];
	ld.shared.f32 	%f89, [%r12+168];
	fma.rn.f32 	%f99, %f88, %f89, %f87;
	bar.sync 	0;
$L__BB1_19:
	ld.param.u32 	%r84, [_Z7calc_UVPfS_S_iii_param_3];
	setp.ge.s32 	%p12, %r2, %r84;
	setp.ge.s32 	%p13, %r5, %r38;
	or.pred  	%p14, %p12, %p13;
	@%p14 bra 	$L__BB1_21;
	ld.param.u64 	%rd19, [_Z7calc_UVPfS_S_iii_param_2];
	mul.lo.s32 	%r79, %r2, %r38;
	shl.b32 	%r80, %r79, 4;
	shl.b32 	%r81, %r5, 4;
	add.s32 	%r82, %r81, %r6;
	add.s32 	%r83, %r82, %r80;
	cvta.to.global.u64 	%rd16, %rd19;
	mul.wide.s32 	%rd17, %r83, 4;
	add.s64 	%rd18, %rd16, %rd17;
	st.global.f32 	[%rd18], %f99;
$L__BB1_21:
	ret;

}
	// .globl	_Z9calc_AtmAPfS_iiiiiii
.visible .entry _Z9calc_AtmAPfS_iiiiiii(
	.param .u64 .ptr .align 1 _Z9calc_AtmAPfS_iiiiiii_param_0,
	.param .u64 .ptr .align 1 _Z9calc_AtmAPfS_iiiiiii_param_1,
	.param .u32 _Z9calc_AtmAPfS_iiiiiii_param_2,
	.param .u32 _Z9calc_AtmAPfS_iiiiiii_param_3,
	.param .u32 _Z9calc_AtmAPfS_iiiiiii_param_4,
	.param .u32 _Z9calc_AtmAPfS_iiiiiii_param_5,
	.param .u32 _Z9calc_AtmAPfS_iiiiiii_param_6,
	.param .u32 _Z9calc_AtmAPfS_iiiiiii_param_7,
	.param .u32 _Z9calc_AtmAPfS_iiiiiii_param_8
)
{
	.reg .pred 	%p<8>;
	.reg .b32 	%r<55>;
	.reg .b32 	%f<38>;
	.reg .b64 	%rd<15>;
	// demoted variable
	.shared .align 4 .b8 _ZZ9calc_AtmAPfS_iiiiiiiE1m[64];
	// demoted variable
	.shared .align 4 .b8 _ZZ9calc_AtmAPfS_iiiiiiiE3Atm[32];
	ld.param.u64 	%rd2, [_Z9calc_AtmAPfS_iiiiiii_param_0];
	ld.param.u64 	%rd1, [_Z9calc_AtmAPfS_iiiiiii_param_1];
	ld.param.u32 	%r9, [_Z9calc_AtmAPfS_iiiiiii_param_2];
	ld.param.u32 	%r12, [_Z9calc_AtmAPfS_iiiiiii_param_3];
	ld.param.u32 	%r10, [_Z9calc_AtmAPfS_iiiiiii_param_4];
	ld.param.u32 	%r11, [_Z9calc_AtmAPfS_iiiiiii_param_5];
	ld.param.u32 	%r13, [_Z9calc_AtmAPfS_iiiiiii_param_6];
	ld.param.u32 	%r14, [_Z9calc_AtmAPfS_iiiiiii_param_7];
	ld.param.u32 	%r15, [_Z9calc_AtmAPfS_iiiiiii_param_8];
	cvta.to.global.u64 	%rd3, %rd2;
	mov.u32 	%r1, %ctaid.x;
	mov.u32 	%r2, %ctaid.y;
	mov.u32 	%r16, %ctaid.z;
	div.u32 	%r3, %r16, %r15;
	rem.u32 	%r4, %r16, %r14;
	mul.lo.s32 	%r17, %r1, %r12;
	shl.b32 	%r18, %r17, 4;
	mad.lo.s32 	%r19, %r13, %r2, %r16;
	shl.b32 	%r20, %r19, 4;
	add.s32 	%r21, %r20, %r18;
	mov.u32 	%r5, %tid.x;
	shl.b32 	%r22, %r5, 2;
	mov.u32 	%r6, %tid.y;
	add.s32 	%r23, %r22, %r6;
	add.s32 	%r24, %r23, %r21;
	mul.wide.u32 	%rd4, %r24, 4;
	add.s64 	%rd5, %rd3, %rd4;
	ld.global.f32 	%f4, [%rd5];
	shl.b32 	%r25, %r5, 4;
	mov.u32 	%r26, _ZZ9calc_AtmAPfS_iiiiiiiE1m;
	add.s32 	%r27, %r26, %r25;
	shl.b32 	%r28, %r6, 2;
	add.s32 	%r29, %r27, %r28;
	st.shared.f32 	[%r29], %f4;
	add.s32 	%r30, %r24, 2;
	mul.wide.u32 	%rd6, %r30, 4;
	add.s64 	%rd7, %rd3, %rd6;
	ld.global.f32 	%f5, [%rd7];
	st.shared.f32 	[%r29+8], %f5;
	add.s32 	%r31, %r24, 8;
	mul.wide.u32 	%rd8, %r31, 4;
	add.s64 	%rd9, %rd3, %rd8;
	ld.global.f32 	%f6, [%rd9];
	st.shared.f32 	[%r29+32], %f6;
	add.s32 	%r32, %r24, 10;
	mul.wide.u32 	%rd10, %r32, 4;
	add.s64 	%rd11, %rd3, %rd10;
	ld.global.f32 	%f7, [%rd11];
	st.shared.f32 	[%r29+40], %f7;
	bar.sync 	0;
	setp.eq.s32 	%p1, %r5, 1;
	@%p1 bra 	$L__BB2_3;
	setp.ne.s32 	%p2, %r5, 0;
	@%p2 bra 	$L__BB2_4;
	add.s32 	%r40, %r26, %r28;
	ld.shared.f32 	%f18, [%r40];
	ld.shared.f32 	%f19, [%r40+16];
	add.f32 	%f20, %f18, %f19;
	ld.shared.f32 	%f21, [%r40+32];
	add.f32 	%f22, %f20, %f21;
	mov.u32 	%r41, _ZZ9calc_AtmAPfS_iiiiiiiE3Atm;
	add.s32 	%r42, %r41, %r28;
	st.shared.f32 	[%r42], %f22;
	ld.shared.f32 	%f23, [%r40+8];
	ld.shared.f32 	%f24, [%r40+24];
	add.f32 	%f25, %f23, %f24;
	ld.shared.f32 	%f26, [%r40+40];
	add.f32 	%f27, %f25, %f26;
	st.shared.f32 	[%r42+8], %f27;
	bra.uni 	$L__BB2_4;
$L__BB2_3:
	add.s32 	%r35, %r26, %r28;
	ld.shared.f32 	%f8, [%r35+16];
	ld.shared.f32 	%f9, [%r35+32];
	sub.f32 	%f10, %f8, %f9;
	ld.shared.f32 	%f11, [%r35+48];
	sub.f32 	%f12, %f10, %f11;
	mov.u32 	%r36, _ZZ9calc_AtmAPfS_iiiiiiiE3Atm;
	add.s32 	%r37, %r36, %r28;
	st.shared.f32 	[%r37+16], %f12;
	ld.shared.f32 	%f13, [%r35+24];
	ld.shared.f32 	%f14, [%r35+40];
	sub.f32 	%f15, %f13, %f14;
	ld.shared.f32 	%f16, [%r35+56];
	sub.f32 	%f17, %f15, %f16;
	st.shared.f32 	[%r37+24], %f17;
$L__BB2_4:
	bar.sync 	0;
	mov.f32 	%f37, 0f00000000;
	setp.eq.s32 	%p3, %r6, 1;
	@%p3 bra 	$L__BB2_7;
	setp.ne.s32 	%p4, %r6, 0;
	@%p4 bra 	$L__BB2_8;
	mov.u32 	%r47, _ZZ9calc_AtmAPfS_iiiiiiiE3Atm;
	add.s32 	%r48, %r47, %r25;
	ld.shared.f32 	%f33, [%r48];
	ld.shared.f32 	%f34, [%r48+4];
	add.f32 	%f35, %f33, %f34;
	ld.shared.f32 	%f36, [%r48+8];
	add.f32 	%f37, %f35, %f36;
	bra.uni 	$L__BB2_8;
$L__BB2_7:
	mov.u32 	%r44, _ZZ9calc_AtmAPfS_iiiiiiiE3Atm;
	add.s32 	%r45, %r44, %r25;
	ld.shared.f32 	%f29, [%r45+4];
	ld.shared.f32 	%f30, [%r45+8];
	sub.f32 	%f31, %f29, %f30;
	ld.shared.f32 	%f32, [%r45+12];
	sub.f32 	%f37, %f31, %f32;
$L__BB2_8:
	shl.b32 	%r49, %r3, 1;
	add.s32 	%r7, %r49, %r5;
	shl.b32 	%r50, %r4, 1;
	add.s32 	%r51, %r50, %r6;
	setp.ge.s32 	%p5, %r7, %r10;
	setp.ge.s32 	%p6, %r51, %r11;
	or.pred  	%p7, %p5, %p6;
	@%p7 bra 	$L__BB2_10;
	mad.lo.s32 	%r52, %r9, %r2, %r1;
	mad.lo.s32 	%r53, %r52, %r10, %r7;
	mad.lo.s32 	%r54, %r53, %r11, %r51;
	cvta.to.global.u64 	%rd12, %rd1;
	mul.wide.s32 	%rd13, %r54, 4;
	add.s64 	%rd14, %rd12, %rd13;
	st.global.f32 	[%rd14], %f37;
$L__BB2_10:
	ret;

}
	// .globl	_Z14calc_AtmA_biasPfS_S_iiiiiii
.visible .entry _Z14calc_AtmA_biasPfS_S_iiiiiii(
	.param .u64 .ptr .align 1 _Z14calc_AtmA_biasPfS_S_iiiiiii_param_0,
	.param .u64 .ptr .align 1 _Z14calc_AtmA_biasPfS_S_iiiiiii_param_1,
	.param .u64 .ptr .align 1 _Z14calc_AtmA_biasPfS_S_iiiiiii_param_2,
	.param .u32 _Z14calc_AtmA_biasPfS_S_iiiiiii_param_3,
	.param .u32 _Z14calc_AtmA_biasPfS_S_iiiiiii_param_4,
	.param .u32 _Z14calc_AtmA_biasPfS_S_iiiiiii_param_5,
	.param .u32 _Z14calc_AtmA_biasPfS_S_iiiiiii_param_6,
	.param .u32 _Z14calc_AtmA_biasPfS_S_iiiiiii_param_7,
	.param .u32 _Z14calc_AtmA_biasPfS_S_iiiiiii_param_8,
	.param .u32 _Z14calc_AtmA_biasPfS_S_iiiiiii_param_9
)
{
	.reg .pred 	%p<8>;
	.reg .b32 	%r<55>;
	.reg .b32 	%f<40>;
	.reg .b64 	%rd<19>;
	// demoted variable
	.shared .align 4 .b8 _ZZ14calc_AtmA_biasPfS_S_iiiiiiiE1m[64];
	// demoted variable
	.shared .align 4 .b8 _ZZ14calc_AtmA_biasPfS_S_iiiiiiiE3Atm[32];
	ld.param.u64 	%rd3, [_Z14calc_AtmA_biasPfS_S_iiiiiii_param_0];
	ld.param.u64 	%rd1, [_Z14calc_AtmA_biasPfS_S_iiiiiii_param_1];
	ld.param.u64 	%rd2, [_Z14calc_AtmA_biasPfS_S_iiiiiii_param_2];
	ld.param.u32 	%r9, [_Z14calc_AtmA_biasPfS_S_iiiiiii_param_3];
	ld.param.u32 	%r12, [_Z14calc_AtmA_biasPfS_S_iiiiiii_param_4];
	ld.param.u32 	%r10, [_Z14calc_AtmA_biasPfS_S_iiiiiii_param_5];
	ld.param.u32 	%r11, [_Z14calc_AtmA_biasPfS_S_iiiiiii_param_6];
	ld.param.u32 	%r13, [_Z14calc_AtmA_biasPfS_S_iiiiiii_param_7];
	ld.param.u32 	%r14, [_Z14calc_AtmA_biasPfS_S_iiiiiii_param_8];
	ld.param.u32 	%r15, [_Z14calc_AtmA_biasPfS_S_iiiiiii_param_9];
	cvta.to.global.u64 	%rd4, %rd3;
	mov.u32 	%r1, %ctaid.x;
	mov.u32 	%r2, %ctaid.y;
	mov.u32 	%r16, %ctaid.z;
	div.u32 	%r3, %r16, %r15;
	rem.u32 	%r4, %r16, %r14;
	mul.lo.s32 	%r17, %r1, %r12;
	shl.b32 	%r18, %r17, 4;
	mad.lo.s32 	%r19, %r13, %r2, %r16;
	shl.b32 	%r20, %r19, 4;
	add.s32 	%r21, %r20, %r18;
	mov.u32 	%r5, %tid.x;
	shl.b32 	%r22, %r5, 2;
	mov.u32 	%r6, %tid.y;
	add.s32 	%r23, %r22, %r6;
	add.s32 	%r24, %r23, %r21;
	mul.wide.u32 	%rd5, %r24, 4;
	add.s64 	%rd6, %rd4, %rd5;
	ld.global.f32 	%f4, [%rd6];
	shl.b32 	%r25, %r5, 4;
	mov.u32 	%r26, _ZZ14calc_AtmA_biasPfS_S_iiiiiiiE1m;
	add.s32 	%r27, %r26, %r25;
	shl.b32 	%r28, %r6, 2;
	add.s32 	%r29, %r27, %r28;
	st.shared.f32 	[%r29], %f4;
	add.s32 	%r30, %r24, 2;
	mul.wide.u32 	%rd7, %r30, 4;
	add.s64 	%rd8, %rd4, %rd7;
	ld.global.f32 	%f5, [%rd8];
	st.shared.f32 	[%r29+8], %f5;
	add.s32 	%r31, %r24, 8;
	mul.wide.u32 	%rd9, %r31, 4;
	add.s64 	%rd10, %rd4, %rd9;
	ld.global.f32 	%f6, [%rd10];
	st.shared.f32 	[%r29+32], %f6;
	add.s32 	%r32, %r24, 10;
	mul.wide.u32 	%rd11, %r32, 4;
	add.s64 	%rd12, %rd4, %rd11;
	ld.global.f32 	%f7, [%rd12];
	st.shared.f32 	[%r29+40], %f7;
	bar.sync 	0;
	setp.eq.s32 	%p1, %r5, 1;
	@%p1 bra 	$L__BB3_3;
	setp.ne.s32 	%p2, %r5, 0;
	@%p2 bra 	$L__BB3_4;
	add.s32 	%r40, %r26, %r28;
	ld.shared.f32 	%f18, [%r40];
	ld.shared.f32 	%f19, [%r40+16];
	add.f32 	%f20, %f18, %f19;
	ld.shared.f32 	%f21, [%r40+32];
	add.f32 	%f22, %f20, %f21;
	mov.u32 	%r41, _ZZ14calc_AtmA_biasPfS_S_iiiiiiiE3Atm;
	add.s32 	%r42, %r41, %r28;
	st.shared.f32 	[%r42], %f22;
	ld.shared.f32 	%f23, [%r40+8];
	ld.shared.f32 	%f24, [%r40+24];
	add.f32 	%f25, %f23, %f24;
	ld.shared.f32 	%f26, [%r40+40];
	add.f32 	%f27, %f25, %f26;
	st.shared.f32 	[%r42+8], %f27;
	bra.uni 	$L__BB3_4;
$L__BB3_3:
	add.s32 	%r35, %r26, %r28;
	ld.shared.f32 	%f8, [%r35+16];
	ld.shared.f32 	%f9, [%r35+32];
	sub.f32 	%f10, %f8, %f9;
	ld.shared.f32 	%f11, [%r35+48];
	sub.f32 	%f12, %f10, %f11;
	mov.u32 	%r36, _ZZ14calc_AtmA_biasPfS_S_iiiiiiiE3Atm;
	add.s32 	%r37, %r36, %r28;
	st.shared.f32 	[%r37+16], %f12;
	ld.shared.f32 	%f13, [%r35+24];
	ld.shared.f32 	%f14, [%r35+40];
	sub.f32 	%f15, %f13, %f14;
	ld.shared.f32 	%f16, [%r35+56];
	sub.f32 	%f17, %f15, %f16;
	st.shared.f32 	[%r37+24], %f17;
$L__BB3_4:
	bar.sync 	0;
	mov.f32 	%f39, 0f00000000;
	setp.eq.s32 	%p3, %r6, 1;
	@%p3 bra 	$L__BB3_7;
	setp.ne.s32 	%p4, %r6, 0;
	@%p4 bra 	$L__BB3_8;
	mov.u32 	%r47, _ZZ14calc_AtmA_biasPfS_S_iiiiiiiE3Atm;
	add.s32 	%r48, %r47, %r25;
	ld.shared.f32 	%f33, [%r48];
	ld.shared.f32 	%f34, [%r48+4];
	add.f32 	%f35, %f33, %f34;
	ld.shared.f32 	%f36, [%r48+8];
	add.f32 	%f39, %f35, %f36;
	bra.uni 	$L__BB3_8;
$L__BB3_7:
	mov.u32 	%r44, _ZZ14calc_AtmA_biasPfS_S_iiiiiiiE3Atm;
	add.s32 	%r45, %r44, %r25;
	ld.shared.f32 	%f29, [%r45+4];
	ld.shared.f32 	%f30, [%r45+8];
	sub.f32 	%f31, %f29, %f30;
	ld.shared.f32 	%f32, [%r45+12];
	sub.f32 	%f39, %f31, %f32;
$L__BB3_8:
	shl.b32 	%r49, %r3, 1;
	add.s32 	%r7, %r49, %r5;
	shl.b32 	%r50, %r4, 1;
	add.s32 	%r51, %r50, %r6;
	setp.ge.s32 	%p5, %r7, %r10;
	setp.ge.s32 	%p6, %r51, %r11;
	or.pred  	%p7, %p5, %p6;
	@%p7 bra 	$L__BB3_10;
	cvta.to.global.u64 	%rd13, %rd2;
	mul.wide.u32 	%rd14, %r1, 4;
	add.s64 	%rd15, %rd13, %rd14;
	ld.global.f32 	%f37, [%rd15];
	add.f32 	%f38, %f39, %f37;
	mad.lo.s32 	%r52, %r9, %r2, %r1;
	mad.lo.s32 	%r53, %r52, %r10, %r7;
	mad.lo.s32 	%r54, %r53, %r11, %r51;
	cvta.to.global.u64 	%rd16, %rd1;
	mul.wide.s32 	%rd17, %r54, 4;
	add.s64 	%rd18, %rd16, %rd17;
	st.global.f32 	[%rd18], %f38;
$L__BB3_10:
	ret;

}
	// .globl	_Z12print_devicePfi
.visible .entry _Z12print_devicePfi(
	.param .u64 .ptr .align 1 _Z12print_devicePfi_param_0,
	.param .u32 _Z12print_devicePfi_param_1
)
{
	.local .align 8 .b8 	__local_depot4[8];
	.reg .b64 	%SP;
	.reg .b64 	%SPL;
	.reg .pred 	%p<10>;
	.reg .b32 	%r<81>;
	.reg .b32 	%f<30>;
	.reg .b64 	%rd<30>;
	.reg .b64 	%fd<30>;

	mov.u64 	%SPL, __local_depot4;
	cvta.local.u64 	%SP, %SPL;
	ld.param.u64 	%rd9, [_Z12print_devicePfi_param_0];
	ld.param.u32 	%r16, [_Z12print_devicePfi_param_1];
	cvta.to.global.u64 	%rd1, %rd9;
	add.u64 	%rd10, %SP, 0;
	add.u64 	%rd2, %SPL, 0;
	setp.lt.s32 	%p1, %r16, 1;
	@%p1 bra 	$L__BB4_13;
	and.b32  	%r1, %r16, 15;
	setp.lt.u32 	%p2, %r16, 16;
	mov.b32 	%r78, 0;
	@%p2 bra 	$L__BB4_4;
	and.b32  	%r78, %r16, 2147483632;
	neg.s32 	%r76, %r78;
	add.s64 	%rd28, %rd1, 32;
	mov.u64 	%rd11, $str;
$L__BB4_3:
	.pragma "nounroll";
	ld.global.f32 	%f1, [%rd28+-32];
	cvt.f64.f32 	%fd1, %f1;
	st.local.f64 	[%rd2], %fd1;
	cvta.global.u64 	%rd12, %rd11;
	{ // callseq 0, 0
	.param .b64 param0;
	st.param.b64 	[param0], %rd12;
	.param .b64 param1;
	st.param.b64 	[param1], %rd10;
	.param .b32 retval0;
	call.uni (retval0), 
	vprintf, 
	(
	param0, 
	param1
	);
	ld.param.b32 	%r18, [retval0];
	} // callseq 0
	ld.global.f32 	%f2, [%rd28+-28];
	cvt.f64.f32 	%fd2, %f2;
	st.local.f64 	[%rd2], %fd2;
	{ // callseq 1, 0
	.param .b64 param0;
	st.param.b64 	[param0], %rd12;
	.param .b64 param1;
	st.param.b64 	[param1], %rd10;
	.param .b32 retval0;
	call.uni (retval0), 
	vprintf, 
	(
	param0, 
	param1
	);
	ld.param.b32 	%r20, [retval0];
	} // callseq 1
	ld.global.f32 	%f3, [%rd28+-24];
	cvt.f64.f32 	%fd3, %f3;
	st.local.f64 	[%rd2], %fd3;
	{ // callseq 2, 0
	.param .b64 param0;
	st.param.b64 	[param0], %rd12;
	.param .b64 param1;
	st.param.b64 	[param1], %rd10;
	.param .b32 retval0;
	call.uni (retval0), 
	vprintf, 
	(
	param0, 
	param1
	);
	ld.param.b32 	%r22, [retval0];
	} // callseq 2
	ld.global.f32 	%f4, [%rd28+-20];
	cvt.f64.f32 	%fd4, %f4;
	st.local.f64 	[%rd2], %fd4;
	{ // callseq 3, 0
	.param .b64 param0;
	st.param.b64 	[param0], %rd12;
	.param .b64 param1;
	st.param.b64 	[param1], %rd10;
	.param .b32 retval0;
	call.uni (retval0), 
	vprintf, 
	(
	param0, 
	param1
	);
	ld.param.b32 	%r24, [retval0];
	} // callseq 3
	ld.global.f32 	%f5, [%rd28+-16];
	cvt.f64.f32 	%fd5, %f5;
	st.local.f64 	[%rd2], %fd5;
	{ // callseq 4, 0
	.param .b64 param0;
	st.param.b64 	[param0], %rd12;
	.param .b64 param1;
	st.param.b64 	[param1], %rd10;
	.param .b32 retval0;
	call.uni (retval0), 
	vprintf, 
	(
	param0, 
	param1
	);
	ld.param.b32 	%r26, [retval0];
	} // callseq 4
	ld.global.f32 	%f6, [%rd28+-12];
	cvt.f64.f32 	%fd6, %f6;
	st.local.f64 	[%rd2], %fd6;
	{ // callseq 5, 0
	.param .b64 param0;
	st.param.b64 	[param0], %rd12;
	.param .b64 param1;
	st.param.b64 	[param1], %rd10;
	.param .b32 retval0;
	call.uni (retval0), 
	vprintf, 
	(
	param0, 
	param1
	);
	ld.param.b32 	%r28, [retval0];
	} // callseq 5
	ld.global.f32 	%f7, [%rd28+-8];
	cvt.f64.f32 	%fd7, %f7;
	st.local.f64 	[%rd2], %fd7;
	{ // callseq 6, 0
	.param .b64 param0;
	st.param.b64 	[param0], %rd12;
	.param .b64 param1;
	st.param.b64 	[param1], %rd10;
	.param .b32 retval0;
	call.uni (retval0), 
	vprintf, 
	(
	param0, 
	param1
	);
	ld.param.b32 	%r30, [retval0];
	} // callseq 6
	ld.global.f32 	%f8, [%rd28+-4];
	cvt.f64.f32 	%fd8, %f8;
	st.local.f64 	[%rd2], %fd8;
	{ // callseq 7, 0
	.param .b64 param0;
	st.param.b64 	[param0], %rd12;
	.param .b64 param1;
	st.param.b64 	[param1], %rd10;
	.param .b32 retval0;
	call.uni (retval0), 
	vprintf, 
	(
	param0, 
	param1
	);
	ld.param.b32 	%r32, [retval0];
	} // callseq 7
	ld.global.f32 	%f9, [%rd28];
	cvt.f64.f32 	%fd9, %f9;
	st.local.f64 	[%rd2], %fd9;
	{ // callseq 8, 0
	.param .b64 param0;
	st.param.b64 	[param0], %rd12;
	.param .b64 param1;
	st.param.b64 	[param1], %rd10;
	.param .b32 retval0;
	call.uni (retval0), 
	vprintf, 
	(
	param0, 
	param1
	);
	ld.param.b32 	%r34, [retval0];
	} // callseq 8
	ld.global.f32 	%f10, [%rd28+4];
	cvt.f64.f32 	%fd10, %f10;
	st.local.f64 	[%rd2], %fd10;
	{ // callseq 9, 0
	.param .b64 param0;
	st.param.b64 	[param0], %rd12;
	.param .b64 param1;
	st.param.b64 	[param1], %rd10;
	.param .b32 retval0;
	call.uni (retval0), 
	vprintf, 
	(
	param0, 
	param1
	);
	ld.param.b32 	%r36, [retval0];
	} // callseq 9
	ld.global.f32 	%f11, [%rd28+8];
	cvt.f64.f32 	%fd11, %f11;
	st.local.f64 	[%rd2], %fd11;
	{ // callseq 10, 0
	.param .b64 param0;
	st.param.b64 	[param0], %rd12;
	.param .b64 param1;
	st.param.b64 	[param1], %rd10;
	.param .b32 retval0;
	call.uni (retval0), 
	vprintf, 
	(
	param0, 
	param1
	);
	ld.param.b32 	%r38, [retval0];
	} // callseq 10
	ld.global.f32 	%f12, [%rd28+12];
	cvt.f64.f32 	%fd12, %f12;
	st.local.f64 	[%rd2], %fd12;
	{ // callseq 11, 0
	.param .b64 param0;
	st.param.b64 	[param0], %rd12;
	.param .b64 param1;
	st.param.b64 	[param1], %rd10;
	.param .b32 retval0;
	call.uni (retval0), 
	vprintf, 
	(
	param0, 
	param1
	);
	ld.param.b32 	%r40, [retval0];
	} // callseq 11
	ld.global.f32 	%f13, [%rd28+16];
	cvt.f64.f32 	%fd13, %f13;
	st.local.f64 	[%rd2], %fd13;
	{ // callseq 12, 0
	.param .b64 param0;
	st.param.b64 	[param0], %rd12;
	.param .b64 param1;
	st.param.b64 	[param1], %rd10;
	.param .b32 retval0;
	call.uni (retval0), 
	vprintf, 
	(
	param0, 
	param1
	);
	ld.param.b32 	%r42, [retval0];
	} // callseq 12
	ld.global.f32 	%f14, [%rd28+20];
	cvt.f64.f32 	%fd14, %f14;
	st.local.f64 	[%rd2], %fd14;
	{ // callseq 13, 0
	.param .b64 param0;
	st.param.b64 	[param0], %rd12;
	.param .b64 param1;
	st.param.b64 	[param1], %rd10;
	.param .b32 retval0;
	call.uni (retval0), 
	vprintf, 
	(
	param0, 
	param1
	);
	ld.param.b32 	%r44, [retval0];
	} // callseq 13
	ld.global.f32 	%f15, [%rd28+24];
	cvt.f64.f32 	%fd15, %f15;
	st.local.f64 	[%rd2], %fd15;
	{ // callseq 14, 0
	.param .b64 param0;
	st.param.b64 	[param0], %rd12;
	.param .b64 param1;
	st.param.b64 	[param1], %rd10;
	.param .b32 retval0;
	call.uni (retval0), 
	vprintf, 
	(
	param0, 
	param1
	);
	ld.param.b32 	%r46, [retval0];
	} // callseq 14
	ld.global.f32 	%f16, [%rd28+28];
	cvt.f64.f32 	%fd16, %f16;
	st.local.f64 	[%rd2], %fd16;
	{ // callseq 15, 0
	.param .b64 param0;
	st.param.b64 	[param0], %rd12;
	.param .b64 param1;
	st.param.b64 	[param1], %rd10;
	.param .b32 retval0;
	call.uni (retval0), 
	vprintf, 
	(
	param0, 
	param1
	);
	ld.param.b32 	%r48, [retval0];
	} // callseq 15
	add.s32 	%r76, %r76, 16;
	add.s64 	%rd28, %rd28, 64;
	setp.ne.s32 	%p3, %r76, 0;
	@%p3 bra 	$L__BB4_3;
$L__BB4_4:
	setp.eq.s32 	%p4, %r1, 0;
	@%p4 bra 	$L__BB4_13;
	and.b32  	%r7, %r16, 7;
	setp.lt.u32 	%p5, %r1, 8;
	@%p5 bra 	$L__BB4_7;
	mul.wide.u32 	%rd14, %r78, 4;
	add.s64 	%rd15, %rd1, %rd14;
	ld.global.f32 	%f17, [%rd15];
	cvt.f64.f32 	%fd17, %f17;
	st.local.f64 	[%rd2], %fd17;
	mov.u64 	%rd16, $str;
	cvta.global.u64 	%rd17, %rd16;
	add.u64 	%rd18, %SP, 0;
	{ // callseq 16, 0
	.param .b64 param0;
	st.param.b64 	[param0], %rd17;
	.param .b64 param1;
	st.param.b64 	[param1], %rd18;
	.param .b32 retval0;
	call.uni (retval0), 
	vprintf, 
	(
	param0, 
	param1
	);
	ld.param.b32 	%r50, [retval0];
	} // callseq 16
	ld.global.f32 	%f18, [%rd15+4];
	cvt.f64.f32 	%fd18, %f18;
	st.local.f64 	[%rd2], %fd18;
	{ // callseq 17, 0
	.param .b64 param0;
	st.param.b64 	[param0], %rd17;
	.param .b64 param1;
	st.param.b64 	[param1], %rd18;
	.param .b32 retval0;
	call.uni (retval0), 
	vprintf, 
	(
	param0, 
	param1
	);
	ld.param.b32 	%r52, [retval0];
	} // callseq 17
	ld.global.f32 	%f19, [%rd15+8];
	cvt.f64.f32 	%fd19, %f19;
	st.local.f64 	[%rd2], %fd19;
	{ // callseq 18, 0
	.param .b64 param0;
	st.param.b64 	[param0], %rd17;
	.param .b64 param1;
	st.param.b64 	[param1], %rd18;
	.param .b32 retval0;
	call.uni (retval0), 
	vprintf, 
	(
	param0, 
	param1
	);
	ld.param.b32 	%r54, [retval0];
	} // callseq 18
	ld.global.f32 	%f20, [%rd15+12];
	cvt.f64.f32 	%fd20, %f20;
	st.local.f64 	[%rd2], %fd20;
	{ // callseq 19, 0
	.param .b64 param0;
	st.param.b64 	[param0], %rd17;
	.param .b64 param1;
	st.param.b64 	[param1], %rd18;
	.param .b32 retval0;
	call.uni (retval0), 
	vprintf, 
	(
	param0, 
	param1
	);
	ld.param.b32 	%r56, [retval0];
	} // callseq 19
	ld.global.f32 	%f21, [%rd15+16];
	cvt.f64.f32 	%fd21, %f21;
	st.local.f64 	[%rd2], %fd21;
	{ // callseq 20, 0
	.param .b64 param0;
	st.param.b64 	[param0], %rd17;
	.param .b64 param1;
	st.param.b64 	[param1], %rd18;
	.param .b32 retval0;
	call.uni (retval0), 
	vprintf, 
	(
	param0, 
	param1
	);
	ld.param.b32 	%r58, [retval0];
	} // callseq 20
	ld.global.f32 	%f22, [%rd15+20];
	cvt.f64.f32 	%fd22, %f22;
	st.local.f64 	[%rd2], %fd22;
	{ // callseq 21, 0
	.param .b64 param0;
	st.param.b64 	[param0], %rd17;
	.param .b64 param1;
	st.param.b64 	[param1], %rd18;
	.param .b32 retval0;
	call.uni (retval0), 
	vprintf, 
	(
	param0, 
	param1
	);
	ld.param.b32 	%r60, [retval0];
	} // callseq 21
	ld.global.f32 	%f23, [%rd15+24];
	cvt.f64.f32 	%fd23, %f23;
	st.local.f64 	[%rd2], %fd23;
	{ // callseq 22, 0
	.param .b64 param0;
	st.param.b64 	[param0], %rd17;
	.param .b64 param1;
	st.param.b64 	[param1], %rd18;
	.param .b32 retval0;
	call.uni (retval0), 
	vprintf, 
	(
	param0, 
	param1
	);
	ld.param.b32 	%r62, [retval0];
	} // callseq 22
	ld.global.f32 	%f24, [%rd15+28];
	cvt.f64.f32 	%fd24, %f24;
	st.local.f64 	[%rd2], %fd24;
	{ // callseq 23, 0
	.param .b64 param0;
	st.param.b64 	[param0], %rd17;
	.param .b64 param1;
	st.param.b64 	[param1], %rd18;
	.param .b32 retval0;
	call.uni (retval0), 
	vprintf, 
	(
	param0, 
	param1
	);
	ld.param.b32 	%r64, [retval0];
	} // callseq 23
	add.s32 	%r78, %r78, 8;
$L__BB4_7:
	setp.eq.s32 	%p6, %r7, 0;
	@%p6 bra 	$L__BB4_13;
	and.b32  	%r10, %r16, 3;
	setp.lt.u32 	%p7, %r7, 4;
	@%p7 bra 	$L__BB4_10;
	mul.wide.u32 	%rd19, %r78, 4;
	add.s64 	%rd20, %rd1, %rd19;
	ld.global.f32 	%f25, [%rd20];
	cvt.f64.f32 	%fd25, %f25;
	st.local.f64 	[%rd2], %fd25;
	mov.u64 	%rd21, $str;
	cvta.global.u64 	%rd22, %rd21;
	add.u64 	%rd23, %SP, 0;
	{ // callseq 24, 0
	.param .b64 param0;
	st.param.b64 	[param0], %rd22;
	.param .b64 param1;
	st.param.b64 	[param1], %rd23;
	.param .b32 retval0;
	call.uni (retval0), 
	vprintf, 
	(
	param0, 
	param1
	);
	ld.param.b32 	%r66, [retval0];
	} // callseq 24
	ld.global.f32 	%f26, [%rd20+4];
	cvt.f64.f32 	%fd26, %f26;
	st.local.f64 	[%rd2], %fd26;
	{ // callseq 25, 0
	.param .b64 param0;
	st.param.b64 	[param0], %rd22;
	.param .b64 param1;
	st.param.b64 	[param1], %rd23;
	.param .b32 retval0;
	call.uni (retval0), 
	vprintf, 
	(
	param0, 
	param1
	);
	ld.param.b32 	%r68, [retval0];
	} // callseq 25
	ld.global.f32 	%f27, [%rd20+8];
	cvt.f64.f32 	%fd27, %f27;
	st.local.f64 	[%rd2], %fd27;
	{ // callseq 26, 0
	.param .b64 param0;
	st.param.b64 	[param0], %rd22;
	.param .b64 param1;
	st.param.b64 	[param1], %rd23;
	.param .b32 retval0;
	call.uni (retval0), 
	vprintf, 
	(
	param0, 
	param1
	);
	ld.param.b32 	%r70, [retval0];
	} // callseq 26
	ld.global.f32 	%f28, [%rd20+12];
	cvt.f64.f32 	%fd28, %f28;
	st.local.f64 	[%rd2], %fd28;
	{ // callseq 27, 0
	.param .b64 param0;
	st.param.b64 	[param0], %rd22;
	.param .b64 param1;
	st.param.b64 	[param1], %rd23;
	.param .b32 retval0;
	call.uni (retval0), 
	vprintf, 
	(
	param0, 
	param1
	);
	ld.param.b32 	%r72, [retval0];
	} // callseq 27
	add.s32 	%r78, %r78, 4;
$L__BB4_10:
	setp.eq.s32 	%p8, %r10, 0;
	@%p8 bra 	$L__BB4_13;
	mul.wide.u32 	%rd24, %r78, 4;
	add.s64 	%rd29, %rd1, %rd24;
	neg.s32 	%r80, %r10;
	mov.u64 	%rd25, $str;
	add.u64 	%rd27, %SP, 0;
$L__BB4_12:
	.pragma "nounroll";
	ld.global.f32 	%f29, [%rd29];
	cvt.f64.f32 	%fd29, %f29;
	st.local.f64 	[%rd2], %fd29;
	cvta.global.u64 	%rd26, %rd25;
	{ // callseq 28, 0
	.param .b64 param0;
	st.param.b64 	[param0], %rd26;
	.param .b64 param1;
	st.param.b64 	[param1], %rd27;
	.param .b32 retval0;
	call.uni (retval0), 
	vprintf, 
	(
	param0, 
	param1
	);
	ld.param.b32 	%r74, [retval0];
	} // callseq 28
	add.s64 	%rd29, %rd29, 4;
	add.s32 	%r80, %r80, 1;
	setp.ne.s32 	%p9, %r80, 0;
	@%p9 bra 	$L__BB4_12;
$L__BB4_13:
	ret;

}


// ===== COMPILED SASS (sm_100) =====

	.target	sm_100

	.elftype	@"ET_EXEC"


//--------------------- .note.nv.tkinfo           --------------------------
	.section	.note.nv.tkinfo,"",@"SHT_NOTE"
	.sectionflags	@"SHF_NOTE_NV_TKINFO"
	.tkinfo
        /*0018*/ 	.word	0x00000002
        /*0030*/ 	.string	""
        /*0030*/ 	.string	"ptxas"
        /*0030*/ 	.string	"Cuda compilation tools, release 13.0, V13.0.88"
        /*0030*/ 	.string	"Build cuda_13.0.r13.0/compiler.36424714_0"
        /*0030*/ 	.string	"-arch sm_100 -m 64 "



//--------------------- .note.nv.cuinfo           --------------------------
	.section	.note.nv.cuinfo,"",@"SHT_NOTE"
	.sectionflags	@"SHF_NOTE_NV_CUINFO"
        /*0018*/ 	.short	0x0002
        /*001a*/ 	.short	0x0064
        /*001c*/ 	.short	0x0082
	.zero		2


//--------------------- .nv.info                  --------------------------
	.section	.nv.info,"",@"SHT_CUDA_INFO"
	.align	4


	//----- nvinfo : EIATTR_REGCOUNT
	.align		4
        /*0000*/ 	.byte	0x04, 0x2f
        /*0002*/ 	.short	(.L_2 - .L_1)
	.align		4
.L_1:
        /*0004*/ 	.word	index@(_Z6calc_VPfS_iiiiiii)
        /*0008*/ 	.word	0x0000000f


	//----- nvinfo : EIATTR_FRAME_SIZE
	.align		4
.L_2:
        /*000c*/ 	.byte	0x04, 0x11
        /*000e*/ 	.short	(.L_4 - .L_3)
	.align		4
.L_3:
        /*0010*/ 	.word	index@(_Z6calc_VPfS_iiiiiii)
        /*0014*/ 	.word	0x00000000


	//----- nvinfo : EIATTR_REGCOUNT
	.align		4
.L_4:
        /*0018*/ 	.byte	0x04, 0x2f
        /*001a*/ 	.short	(.L_6 - .L_5)
	.align		4
.L_5:
        /*001c*/ 	.word	index@(_Z7calc_UVPfS_S_iii)
        /*0020*/ 	.word	0x00000020


	//----- nvinfo : EIATTR_FRAME_SIZE
	.align		4
.L_6:
        /*0024*/ 	.byte	0x04, 0x11
        /*0026*/ 	.short	(.L_8 - .L_7)
	.align		4
.L_7:
        /*0028*/ 	.word	index@(_Z7calc_UVPfS_S_iii)
        /*002c*/ 	.word	0x00000000


	//----- nvinfo : EIATTR_REGCOUNT
	.align		4
.L_8:
        /*0030*/ 	.byte	0x04, 0x2f
        /*0032*/ 	.short	(.L_10 - .L_9)
	.align		4
.L_9:
        /*0034*/ 	.word	index@(_Z9calc_AtmAPfS_iiiiiii)
        /*0038*/ 	.word	0x00000014


	//----- nvinfo : EIATTR_FRAME_SIZE
	.align		4
.L_10:
        /*003c*/ 	.byte	0x04, 0x11
        /*003e*/ 	.short	(.L_12 - .L_11)
	.align		4
.L_11:
        /*0040*/ 	.word	index@(_Z9calc_AtmAPfS_iiiiiii)
        /*0044*/ 	.word	0x00000000


	//----- nvinfo : EIATTR_REGCOUNT
	.align		4
.L_12:
        /*0048*/ 	.byte	0x04, 0x2f
        /*004a*/ 	.short	(.L_14 - .L_13)
	.align		4
.L_13:
        /*004c*/ 	.word	index@(_Z14calc_AtmA_biasPfS_S_iiiiiii)
        /*0050*/ 	.word	0x00000018


	//----- nvinfo : EIATTR_FRAME_SIZE
	.align		4
.L_14:
        /*0054*/ 	.byte	0x04, 0x11
        /*0056*/ 	.short	(.L_16 - .L_15)
	.align		4
.L_15:
        /*0058*/ 	.word	index@(_Z14calc_AtmA_biasPfS_S_iiiiiii)
        /*005c*/ 	.word	0x00000000


	//----- nvinfo : EIATTR_REGCOUNT
	.align		4
.L_16:
        /*0060*/ 	.byte	0x04, 0x2f
        /*0062*/ 	.short	(.L_18 - .L_17)
	.align		4
.L_17:
        /*0064*/ 	.word	index@(_Z12print_devicePfi)
        /*0068*/ 	.word	0x0000001c


	//----- nvinfo : EIATTR_FRAME_SIZE
	.align		4
.L_18:
        /*006c*/ 	.byte	0x04, 0x11
        /*006e*/ 	.short	(.L_20 - .L_19)
	.align		4
.L_19:
        /*0070*/ 	.word	index@(_Z12print_devicePfi)
        /*0074*/ 	.word	0x00000008


	//----- nvinfo : EIATTR_MIN_STACK_SIZE
	.align		4
.L_20:
        /*0078*/ 	.byte	0x04, 0x12
        /*007a*/ 	.short	(.L_22 - .L_21)
	.align		4
.L_21:
        /*007c*/ 	.word	index@(_Z12print_devicePfi)
        /*0080*/ 	.word	0x00000008


	//----- nvinfo : EIATTR_MIN_STACK_SIZE
	.align		4
.L_22:
        /*0084*/ 	.byte	0x04, 0x12
        /*0086*/ 	.short	(.L_24 - .L_23)
	.align		4
.L_23:
        /*0088*/ 	.word	index@(_Z14calc_AtmA_biasPfS_S_iiiiiii)
        /*008c*/ 	.word	0x00000000


	//----- nvinfo : EIATTR_MIN_STACK_SIZE
	.align		4
.L_24:
        /*0090*/ 	.byte	0x04, 0x12
        /*0092*/ 	.short	(.L_26 - .L_25)
	.align		4
.L_25:
        /*0094*/ 	.word	index@(_Z9calc_AtmAPfS_iiiiiii)
        /*0098*/ 	.word	0x00000000


	//----- nvinfo : EIATTR_MIN_STACK_SIZE
	.align		4
.L_26:
        /*009c*/ 	.byte	0x04, 0x12
        /*009e*/ 	.short	(.L_28 - .L_27)
	.align		4
.L_27:
        /*00a0*/ 	.word	index@(_Z7calc_UVPfS_S_iii)
        /*00a4*/ 	.word	0x00000000


	//----- nvinfo : EIATTR_MIN_STACK_SIZE
	.align		4
.L_28:
        /*00a8*/ 	.byte	0x04, 0x12
        /*00aa*/ 	.short	(.L_30 - .L_29)
	.align		4
.L_29:
        /*00ac*/ 	.word	index@(_Z6calc_VPfS_iiiiiii)
        /*00b0*/ 	.word	0x00000000
.L_30:


//--------------------- .nv.compat                --------------------------
	.section	.nv.compat,"",@"SHT_CUDA_COMPAT_INFO"
	.align	4
        /*0000*/ 	.byte	0x02, 0x09, 0x00, 0x00, 0x02, 0x02, 0x01, 0x00, 0x02, 0x05, 0x05, 0x00, 0x03, 0x07, 0x01, 0x01
        /*0010*/ 	.byte	0x02, 0x03, 0x00, 0x00, 0x02, 0x06, 0x01, 0x00, 0x04, 0x0b, 0x08, 0x00, 0x09, 0x00, 0x00, 0x00
        /*0020*/ 	.byte	0x00, 0x00, 0x00, 0x00


//--------------------- .nv.info._Z12print_devicePfi --------------------------
	.section	.nv.info._Z12print_devicePfi,"",@"SHT_CUDA_INFO"
	.sectionflags	@""
	.align	4


	//----- nvinfo : EIATTR_CUDA_API_VERSION
	.align		4
        /*0000*/ 	.byte	0x04, 0x37
        /*0002*/ 	.short	(.L_32 - .L_31)
.L_31:
        /*0004*/ 	.word	0x00000082


	//----- nvinfo : EIATTR_KPARAM_INFO
	.align		4
.L_32:
        /*0008*/ 	.byte	0x04, 0x17
        /*000a*/ 	.short	(.L_34 - .L_33)
.L_33:
        /*000c*/ 	.word	0x00000000
        /*0010*/ 	.short	0x0001
        /*0012*/ 	.short	0x0008
        /*0014*/ 	.byte	0x00, 0xf0, 0x11, 0x00


	//----- nvinfo : EIATTR_KPARAM_INFO
	.align		4
.L_34:
        /*0018*/ 	.byte	0x04, 0x17
        /*001a*/ 	.short	(.L_36 - .L_35)
.L_35:
        /*001c*/ 	.word	0x00000000
        /*0020*/ 	.short	0x0000
        /*0022*/ 	.short	0x0000
        /*0024*/ 	.byte	0x00, 0xf5, 0x21, 0x00


	//----- nvinfo : EIATTR_SPARSE_MMA_MASK
	.align		4
.L_36:
        /*0028*/ 	.byte	0x03, 0x50
        /*002a*/ 	.short	0x0000


	//----- nvinfo : EIATTR_MAXREG_COUNT
	.align		4
        /*002c*/ 	.byte	0x03, 0x1b
        /*002e*/ 	.short	0x00ff


	//----- nvinfo : EIATTR_EXTERNS
	.align		4
        /*0030*/ 	.byte	0x04, 0x0f
        /*0032*/ 	.short	(.L_38 - .L_37)


	//   ....[0]....
	.align		4
.L_37:
        /*0034*/ 	.word	index@(vprintf)


	//----- nvinfo : EIATTR_MERCURY_ISA_VERSION
	.align		4
.L_38:
        /*0038*/ 	.byte	0x03, 0x5f
        /*003a*/ 	.short	0x0101


	//----- nvinfo : EIATTR_VRC_CTA_INIT_COUNT
	.align		4
        /*003c*/ 	.byte	0x02, 0x4a
	.zero		1
	.zero		1


	//----- nvinfo : EIATTR_SYSCALL_OFFSETS
	.align		4
        /*0040*/ 	.byte	0x04, 0x46
        /*0042*/ 	.short	(.L_40 - .L_39)


	//   ....[0]....
.L_39:
        /*0044*/ 	.word	0x00000240


	//   ....[1]....
        /*0048*/ 	.word	0x000002f0


	//   ....[2]....
        /*004c*/ 	.word	0x000003a0


	//   ....[3]....
        /*0050*/ 	.word	0x00000450


	//   ....[4]....
        /*0054*/ 	.word	0x00000500


	//   ....[5]....
        /*0058*/ 	.word	0x000005b0


	//   ....[6]....
        /*005c*/ 	.word	0x00000660


	//   ....[7]....
        /*0060*/ 	.word	0x00000710


	//   ....[8]....
        /*0064*/ 	.word	0x000007c0


	//   ....[9]....
        /*0068*/ 	.word	0x00000870


	//   ....[10]....
        /*006c*/ 	.word	0x00000920


	//   ....[11]....
        /*0070*/ 	.word	0x000009d0


	//   ....[12]....
        /*0074*/ 	.word	0x00000a80


	//   ....[13]....
        /*0078*/ 	.word	0x00000b30


	//   ....[14]....
        /*007c*/ 	.word	0x00000be0


	//   ....[15]....
        /*0080*/ 	.word	0x00000c90


	//   ....[16]....
        /*0084*/ 	.word	0x00000e20


	//   ....[17]....
        /*0088*/ 	.word	0x00000ed0


	//   ....[18]....
        /*008c*/ 	.word	0x00000f80


	//   ....[19]....
        /*0090*/ 	.word	0x00001030


	//   ....[20]....
        /*0094*/ 	.word	0x000010e0


	//   ....[21]....
        /*0098*/ 	.word	0x00001190


	//   ....[22]....
        /*009c*/ 	.word	0x00001240


	//   ....[23]....
        /*00a0*/ 	.word	0x000012f0


	//   ....[24]....
        /*00a4*/ 	.word	0x00001440


	//   ....[25]....
        /*00a8*/ 	.word	0x000014f0


	//   ....[26]....
        /*00ac*/ 	.word	0x000015a0


	//   ....[27]....
        /*00b0*/ 	.word	0x00001650


	//   ....[28]....
        /*00b4*/ 	.word	0x000017a0


	//----- nvinfo : EIATTR_EXIT_INSTR_OFFSETS
	.align		4
.L_40:
        /*00b8*/ 	.byte	0x04, 0x1c
        /*00ba*/ 	.short	(.L_42 - .L_41)


	//   ....[0]....
.L_41:
        /*00bc*/ 	.word	0x00000070


	//   ....[1]....
        /*00c0*/ 	.word	0x00000d00


	//   ....[2]....
        /*00c4*/ 	.word	0x00001320


	//   ....[3]....
        /*00c8*/ 	.word	0x00001680


	//   ....[4]....
        /*00cc*/ 	.word	0x000017f0


	//----- nvinfo : EIATTR_CRS_STACK_SIZE
	.align		4
.L_42:
        /*00d0*/ 	.byte	0x04, 0x1e
        /*00d2*/ 	.short	(.L_44 - .L_43)
.L_43:
        /*00d4*/ 	.word	0x00000000


	//----- nvinfo : EIATTR_CBANK_PARAM_SIZE
	.align		4
.L_44:
        /*00d8*/ 	.byte	0x03, 0x19
        /*00da*/ 	.short	0x000c


	//----- nvinfo : EIATTR_PARAM_CBANK
	.align		4
        /*00dc*/ 	.byte	0x04, 0x0a
        /*00de*/ 	.short	(.L_46 - .L_45)
	.align		4
.L_45:
        /*00e0*/ 	.word	index@(.nv.constant0._Z12print_devicePfi)
        /*00e4*/ 	.short	0x0380
        /*00e6*/ 	.short	0x000c


	//----- nvinfo : EIATTR_SW_WAR
	.align		4
.L_46:
        /*00e8*/ 	.byte	0x04, 0x36
        /*00ea*/ 	.short	(.L_48 - .L_47)
.L_47:
        /*00ec*/ 	.word	0x00000008
.L_48:


//--------------------- .nv.info._Z14calc_AtmA_biasPfS_S_iiiiiii --------------------------
	.section	.nv.info._Z14calc_AtmA_biasPfS_S_iiiiiii,"",@"SHT_CUDA_INFO"
	.sectionflags	@""
	.align	4


	//----- nvinfo : EIATTR_CUDA_API_VERSION
	.align		4
        /*0000*/ 	.byte	0x04, 0x37
        /*0002*/ 	.short	(.L_50 - .L_49)
.L_49:
        /*0004*/ 	.word	0x00000082


	//----- nvinfo : EIATTR_KPARAM_INFO
	.align		4
.L_50:
        /*0008*/ 	.byte	0x04, 0x17
        /*000a*/ 	.short	(.L_52 - .L_51)
.L_51:
        /*000c*/ 	.word	0x00000000
        /*0010*/ 	.short	0x0009
        /*0012*/ 	.short	0x0030
        /*0014*/ 	.byte	0x00, 0xf0, 0x11, 0x00


	//----- nvinfo : EIATTR_KPARAM_INFO
	.align		4
.L_52:
        /*0018*/ 	.byte	0x04, 0x17
        /*001a*/ 	.short	(.L_54 - .L_53)
.L_53:
        /*001c*/ 	.word	0x00000000
        /*0020*/ 	.short	0x0008
        /*0022*/ 	.short	0x002c
        /*0024*/ 	.byte	0x00, 0xf0, 0x11, 0x00


	//----- nvinfo : EIATTR_KPARAM_INFO
	.align		4
.L_54:
        /*0028*/ 	.byte	0x04, 0x17
        /*002a*/ 	.short	(.L_56 - .L_55)
.L_55:
        /*002c*/ 	.word	0x00000000
        /*0030*/ 	.short	0x0007
        /*0032*/ 	.short	0x0028
        /*0034*/ 	.byte	0x00, 0xf0, 0x11, 0x00


	//----- nvinfo : EIATTR_KPARAM_INFO
	.align		4
.L_56:
        /*0038*/ 	.byte	0x04, 0x17
        /*003a*/ 	.short	(.L_58 - .L_57)
.L_57:
        /*003c*/ 	.word	0x00000000
        /*0040*/ 	.short	0x0006
        /*0042*/ 	.short	0x0024
        /*0044*/ 	.byte	0x00, 0xf0, 0x11, 0x00


	//----- nvinfo : EIATTR_KPARAM_INFO
	.align		4
.L_58:
        /*0048*/ 	.byte	0x04, 0x17
        /*004a*/ 	.short	(.L_60 - .L_59)
.L_59:
        /*004c*/ 	.word	0x00000000
        /*0050*/ 	.short	0x0005
        /*0052*/ 	.short	0x0020
        /*0054*/ 	.byte	0x00, 0xf0, 0x11, 0x00


	//----- nvinfo : EIATTR_KPARAM_INFO
	.align		4
.L_60:
        /*0058*/ 	.byte	0x04, 0x17
        /*005a*/ 	.short	(.L_62 - .L_61)
.L_61:
        /*005c*/ 	.word	0x00000000
        /*0060*/ 	.short	0x0004
        /*0062*/ 	.short	0x001c
        /*0064*/ 	.byte	0x00, 0xf0, 0x11, 0x00


	//----- nvinfo : EIATTR_KPARAM_INFO
	.align		4
.L_62:
        /*0068*/ 	.byte	0x04, 0x17
        /*006a*/ 	.short	(.L_64 - .L_63)
.L_63:
        /*006c*/ 	.word	0x00000000
        /*0070*/ 	.short	0x0003
        /*0072*/ 	.short	0x0018
        /*0074*/ 	.byte	0x00, 0xf0, 0x11, 0x00


	//----- nvinfo : EIATTR_KPARAM_INFO
	.align		4
.L_64:
        /*0078*/ 	.byte	0x04, 0x17
        /*007a*/ 	.short	(.L_66 - .L_65)
.L_65:
        /*007c*/ 	.word	0x00000000
        /*0080*/ 	.short	0x0002
        /*0082*/ 	.short	0x0010
        /*0084*/ 	.byte	0x00, 0xf5, 0x21, 0x00


	//----- nvinfo : EIATTR_KPARAM_INFO
	.align		4
.L_66:
        /*0088*/ 	.byte	0x04, 0x17
        /*008a*/ 	.short	(.L_68 - .L_67)
.L_67:
        /*008c*/ 	.word	0x00000000
        /*0090*/ 	.short	0x0001
        /*0092*/ 	.short	0x0008
        /*0094*/ 	.byte	0x00, 0xf5, 0x21, 0x00


	//----- nvinfo : EIATTR_KPARAM_INFO
	.align		4
.L_68:
        /*0098*/ 	.byte	0x04, 0x17
        /*009a*/ 	.short	(.L_70 - .L_69)
.L_69:
        /*009c*/ 	.word	0x00000000
        /*00a0*/ 	.short	0x0000
        /*00a2*/ 	.short	0x0000
        /*00a4*/ 	.byte	0x00, 0xf5, 0x21, 0x00


	//----- nvinfo : EIATTR_SPARSE_MMA_MASK
	.align		4
.L_70:
        /*00a8*/ 	.byte	0x03, 0x50
        /*00aa*/ 	.short	0x0000


	//----- nvinfo : EIATTR_MAXREG_COUNT
	.align		4
        /*00ac*/ 	.byte	0x03, 0x1b
        /*00ae*/ 	.short	0x00ff


	//----- nvinfo : EIATTR_NUM_BARRIERS
	.align		4
        /*00b0*/ 	.byte	0x02, 0x4c
        /*00b2*/ 	.byte	0x01
	.zero		1


	//----- nvinfo : EIATTR_MERCURY_ISA_VERSION
	.align		4
        /*00b4*/ 	.byte	0x03, 0x5f
        /*00b6*/ 	.short	0x0101


	//----- nvinfo : EIATTR_UNUSED_LOAD_BYTE_OFFSET
	.align		4
        /*00b8*/ 	.byte	0x04, 0x44
        /*00ba*/ 	.short	(.L_72 - .L_71)


	//   ....[0]....
.L_71:
        /*00bc*/ 	.word	0x00000780
        /*00c0*/ 	.word	0x00000fff


	//   ....[1]....
        /*00c4*/ 	.word	0x000007f0
        /*00c8*/ 	.word	0x0000fff0


	//----- nvinfo : EIATTR_VRC_CTA_INIT_COUNT
	.align		4
.L_72:
        /*00cc*/ 	.byte	0x02, 0x4a
	.zero		1
	.zero		1


	//----- nvinfo : EIATTR_EXIT_INSTR_OFFSETS
	.align		4
        /*00d0*/ 	.byte	0x04, 0x1c
        /*00d2*/ 	.short	(.L_74 - .L_73)


	//   ....[0]....
.L_73:
        /*00d4*/ 	.word	0x00000880


	//   ....[1]....
        /*00d8*/ 	.word	0x00000940


	//----- nvinfo : EIATTR_CRS_STACK_SIZE
	.align		4
.L_74:
        /*00dc*/ 	.byte	0x04, 0x1e
        /*00de*/ 	.short	(.L_76 - .L_75)
.L_75:
        /*00e0*/ 	.word	0x00000000


	//----- nvinfo : EIATTR_CBANK_PARAM_SIZE
	.align		4
.L_76:
        /*00e4*/ 	.byte	0x03, 0x19
        /*00e6*/ 	.short	0x0034


	//----- nvinfo : EIATTR_PARAM_CBANK
	.align		4
        /*00e8*/ 	.byte	0x04, 0x0a
        /*00ea*/ 	.short	(.L_78 - .L_77)
	.align		4
.L_77:
        /*00ec*/ 	.word	index@(.nv.constant0._Z14calc_AtmA_biasPfS_S_iiiiiii)
        /*00f0*/ 	.short	0x0380
        /*00f2*/ 	.short	0x0034


	//----- nvinfo : EIATTR_SW_WAR
	.align		4
.L_78:
        /*00f4*/ 	.byte	0x04, 0x36
        /*00f6*/ 	.short	(.L_80 - .L_79)
.L_79:
        /*00f8*/ 	.word	0x00000008
.L_80:


//--------------------- .nv.info._Z9calc_AtmAPfS_iiiiiii --------------------------
	.section	.nv.info._Z9calc_AtmAPfS_iiiiiii,"",@"SHT_CUDA_INFO"
	.sectionflags	@""
	.align	4


	//----- nvinfo : EIATTR_CUDA_API_VERSION
	.align		4
        /*0000*/ 	.byte	0x04, 0x37
        /*0002*/ 	.short	(.L_82 - .L_81)
.L_81:
        /*0004*/ 	.word	0x00000082


	//----- nvinfo : EIATTR_KPARAM_INFO
	.align		4
.L_82:
        /*0008*/ 	.byte	0x04, 0x17
        /*000a*/ 	.short	(.L_84 - .L_83)
.L_83:
        /*000c*/ 	.word	0x00000000
        /*0010*/ 	.short	0x0008
        /*0012*/ 	.short	0x0028
        /*0014*/ 	.byte	0x00, 0xf0, 0x11, 0x00


	//----- nvinfo : EIATTR_KPARAM_INFO
	.align		4
.L_84:
        /*0018*/ 	.byte	0x04, 0x17
        /*001a*/ 	.short	(.L_86 - .L_85)
.L_85:
        /*001c*/ 	.word	0x00000000
        /*0020*/ 	.short	0x0007
        /*0022*/ 	.short	0x0024
        /*0024*/ 	.byte	0x00, 0xf0, 0x11, 0x00


	//----- nvinfo : EIATTR_KPARAM_INFO
	.align		4
.L_86:
        /*0028*/ 	.byte	0x04, 0x17
        /*002a*/ 	.short	(.L_88 - .L_87)
.L_87:
        /*002c*/ 	.word	0x00000000
        /*0030*/ 	.short	0x0006
        /*0032*/ 	.short	0x0020
        /*0034*/ 	.byte	0x00, 0xf0, 0x11, 0x00


	//----- nvinfo : EIATTR_KPARAM_INFO
	.align		4
.L_88:
        /*0038*/ 	.byte	0x04, 0x17
        /*003a*/ 	.short	(.L_90 - .L_89)
.L_89:
        /*003c*/ 	.word	0x00000000
        /*0040*/ 	.short	0x0005
        /*0042*/ 	.short	0x001c
        /*0044*/ 	.byte	0x00, 0xf0, 0x11, 0x00


	//----- nvinfo : EIATTR_KPARAM_INFO
	.align		4
.L_90:
        /*0048*/ 	.byte	0x04, 0x17
        /*004a*/ 	.short	(.L_92 - .L_91)
.L_91:
        /*004c*/ 	.word	0x00000000
        /*0050*/ 	.short	0x0004
        /*0052*/ 	.short	0x0018
        /*0054*/ 	.byte	0x00, 0xf0, 0x11, 0x00


	//----- nvinfo : EIATTR_KPARAM_INFO
	.align		4
.L_92:
        /*0058*/ 	.byte	0x04, 0x17
        /*005a*/ 	.short	(.L_94 - .L_93)
.L_93:
        /*005c*/ 	.word	0x00000000
        /*0060*/ 	.short	0x0003
        /*0062*/ 	.short	0x0014
        /*0064*/ 	.byte	0x00, 0xf0, 0x11, 0x00


	//----- nvinfo : EIATTR_KPARAM_INFO
	.align		4
.L_94:
        /*0068*/ 	.byte	0x04, 0x17
        /*006a*/ 	.short	(.L_96 - .L_95)
.L_95:
        /*006c*/ 	.word	0x00000000
        /*0070*/ 	.short	0x0002
        /*0072*/ 	.short	0x0010
        /*0074*/ 	.byte	0x00, 0xf0, 0x11, 0x00


	//----- nvinfo : EIATTR_KPARAM_INFO
	.align		4
.L_96:
        /*0078*/ 	.byte	0x04, 0x17
        /*007a*/ 	.short	(.L_98 - .L_97)
.L_97:
        /*007c*/ 	.word	0x00000000
        /*0080*/ 	.short	0x0001
        /*0082*/ 	.short	0x0008
        /*0084*/ 	.byte	0x00, 0xf5, 0x21, 0x00


	//----- nvinfo : EIATTR_KPARAM_INFO
	.align		4
.L_98:
        /*0088*/ 	.byte	0x04, 0x17
        /*008a*/ 	.short	(.L_100 - .L_99)
.L_99:
        /*008c*/ 	.word	0x00000000
        /*0090*/ 	.short	0x0000
        /*0092*/ 	.short	0x0000
        /*0094*/ 	.byte	0x00, 0xf5, 0x21, 0x00


	//----- nvinfo : EIATTR_SPARSE_MMA_MASK
	.align		4
.L_100:
        /*0098*/ 	.byte	0x03, 0x50
        /*009a*/ 	.short	0x0000


	//----- nvinfo : EIATTR_MAXREG_COUNT
	.align		4
        /*009c*/ 	.byte	0x03, 0x1b
        /*009e*/ 	.short	0x00ff


	//----- nvinfo : EIATTR_NUM_BARRIERS
	.align		4
        /*00a0*/ 	.byte	0x02, 0x4c
        /*00a2*/ 	.byte	0x01
	.zero		1


	//----- nvinfo : EIATTR_MERCURY_ISA_VERSION
	.align		4
        /*00a4*/ 	.byte	0x03, 0x5f
        /*00a6*/ 	.short	0x0101


	//----- nvinfo : EIATTR_UNUSED_LOAD_BYTE_OFFSET
	.align		4
        /*00a8*/ 	.byte	0x04, 0x44
        /*00aa*/ 	.short	(.L_102 - .L_101)


	//   ....[0]....
.L_101:
        /*00ac*/ 	.word	0x00000780
        /*00b0*/ 	.word	0x00000fff


	//   ....[1]....
        /*00b4*/ 	.word	0x000007f0
        /*00b8*/ 	.word	0x0000fff0


	//----- nvinfo : EIATTR_VRC_CTA_INIT_COUNT
	.align		4
.L_102:
        /*00bc*/ 	.byte	0x02, 0x4a
	.zero		1
	.zero		1


	//----- nvinfo : EIATTR_EXIT_INSTR_OFFSETS
	.align		4
        /*00c0*/ 	.byte	0x04, 0x1c
        /*00c2*/ 	.short	(.L_104 - .L_103)


	//   ....[0]....
.L_103:
        /*00c4*/ 	.word	0x00000880


	//   ....[1]....
        /*00c8*/ 	.word	0x00000900


	//----- nvinfo : EIATTR_CRS_STACK_SIZE
	.align		4
.L_104:
        /*00cc*/ 	.byte	0x04, 0x1e
        /*00ce*/ 	.short	(.L_106 - .L_105)
.L_105:
        /*00d0*/ 	.word	0x00000000


	//----- nvinfo : EIATTR_CBANK_PARAM_SIZE
	.align		4
.L_106:
        /*00d4*/ 	.byte	0x03, 0x19
        /*00d6*/ 	.short	0x002c


	//----- nvinfo : EIATTR_PARAM_CBANK
	.align		4
        /*00d8*/ 	.byte	0x04, 0x0a
        /*00da*/ 	.short	(.L_108 - .L_107)
	.align		4
.L_107:
        /*00dc*/ 	.word	index@(.nv.constant0._Z9calc_AtmAPfS_iiiiiii)
        /*00e0*/ 	.short	0x0380
        /*00e2*/ 	.short	0x002c


	//----- nvinfo : EIATTR_SW_WAR
	.align		4
.L_108:
        /*00e4*/ 	.byte	0x04, 0x36
        /*00e6*/ 	.short	(.L_110 - .L_109)
.L_109:
        /*00e8*/ 	.word	0x00000008
.L_110:


//--------------------- .nv.info._Z7calc_UVPfS_S_iii --------------------------
	.section	.nv.info._Z7calc_UVPfS_S_iii,"",@"SHT_CUDA_INFO"
	.sectionflags	@""
	.align	4


	//----- nvinfo : EIATTR_CUDA_API_VERSION
	.align		4
        /*0000*/ 	.byte	0x04, 0x37
        /*0002*/ 	.short	(.L_112 - .L_111)
.L_111:
        /*0004*/ 	.word	0x00000082


	//----- nvinfo : EIATTR_KPARAM_INFO
	.align		4
.L_112:
        /*0008*/ 	.byte	0x04, 0x17
        /*000a*/ 	.short	(.L_114 - .L_113)
.L_113:
        /*000c*/ 	.word	0x00000000
        /*0010*/ 	.short	0x0005
        /*0012*/ 	.short	0x0020
        /*0014*/ 	.byte	0x00, 0xf0, 0x11, 0x00


	//----- nvinfo : EIATTR_KPARAM_INFO
	.align		4
.L_114:
        /*0018*/ 	.byte	0x04, 0x17
        /*001a*/ 	.short	(.L_116 - .L_115)
.L_115:
        /*001c*/ 	.word	0x00000000
        /*0020*/ 	.short	0x0004
        /*0022*/ 	.short	0x001c
        /*0024*/ 	.byte	0x00, 0xf0, 0x11, 0x00


	//----- nvinfo : EIATTR_KPARAM_INFO
	.align		4
.L_116:
        /*0028*/ 	.byte	0x04, 0x17
        /*002a*/ 	.short	(.L_118 - .L_117)
.L_117:
        /*002c*/ 	.word	0x00000000
        /*0030*/ 	.short	0x0003
        /*0032*/ 	.short	0x0018
        /*0034*/ 	.byte	0x00, 0xf0, 0x11, 0x00


	//----- nvinfo : EIATTR_KPARAM_INFO
	.align		4
.L_118:
        /*0038*/ 	.byte	0x04, 0x17
        /*003a*/ 	.short	(.L_120 - .L_119)
.L_119:
        /*003c*/ 	.word	0x00000000
        /*0040*/ 	.short	0x0002
        /*0042*/ 	.short	0x0010
        /*0044*/ 	.byte	0x00, 0xf5, 0x21, 0x00


	//----- nvinfo : EIATTR_KPARAM_INFO
	.align		4
.L_120:
        /*0048*/ 	.byte	0x04, 0x17
        /*004a*/ 	.short	(.L_122 - .L_121)
.L_121:
        /*004c*/ 	.word	0x00000000
        /*0050*/ 	.short	0x0001
        /*0052*/ 	.short	0x0008
        /*0054*/ 	.byte	0x00, 0xf5, 0x21, 0x00


	//----- nvinfo : EIATTR_KPARAM_INFO
	.align		4
.L_122:
        /*0058*/ 	.byte	0x04, 0x17
        /*005a*/ 	.short	(.L_124 - .L_123)
.L_123:
        /*005c*/ 	.word	0x00000000
        /*0060*/ 	.short	0x0000
        /*0062*/ 	.short	0x0000
        /*0064*/ 	.byte	0x00, 0xf5, 0x21, 0x00


	//----- nvinfo : EIATTR_SPARSE_MMA_MASK
	.align		4
.L_124:
        /*0068*/ 	.byte	0x03, 0x50
        /*006a*/ 	.short	0x0000


	//----- nvinfo : EIATTR_MAXREG_COUNT
	.align		4
        /*006c*/ 	.byte	0x03, 0x1b
        /*006e*/ 	.short	0x00ff


	//----- nvinfo : EIATTR_NUM_BARRIERS
	.align		4
        /*0070*/ 	.byte	0x02, 0x4c
        /*0072*/ 	.byte	0x01
	.zero		1


	//----- nvinfo : EIATTR_MERCURY_ISA_VERSION
	.align		4
        /*0074*/ 	.byte	0x03, 0x5f
        /*0076*/ 	.short	0x0101


	//----- nvinfo : EIATTR_VRC_CTA_INIT_COUNT
	.align		4
        /*0078*/ 	.byte	0x02, 0x4a
	.zero		1
	.zero		1


	//----- nvinfo : EIATTR_EXIT_INSTR_OFFSETS
	.align		4
        /*007c*/ 	.byte	0x04, 0x1c
        /*007e*/ 	.short	(.L_126 - .L_125)


	//   ....[0]....
.L_125:
        /*0080*/ 	.word	0x00000b70


	//   ....[1]....
        /*0084*/ 	.word	0x00000be0


	//----- nvinfo : EIATTR_CBANK_PARAM_SIZE
	.align		4
.L_126:
        /*0088*/ 	.byte	0x03, 0x19
        /*008a*/ 	.short	0x0024


	//----- nvinfo : EIATTR_PARAM_CBANK
	.align		4
        /*008c*/ 	.byte	0x04, 0x0a
        /*008e*/ 	.short	(.L_128 - .L_127)
	.align		4
.L_127:
        /*0090*/ 	.word	index@(.nv.constant0._Z7calc_UVPfS_S_iii)
        /*0094*/ 	.short	0x0380
        /*0096*/ 	.short	0x0024


	//----- nvinfo : EIATTR_SW_WAR
	.align		4
.L_128:
        /*0098*/ 	.byte	0x04, 0x36
        /*009a*/ 	.short	(.L_130 - .L_129)
.L_129:
        /*009c*/ 	.word	0x00000008
.L_130:


//--------------------- .nv.info._Z6calc_VPfS_iiiiiii --------------------------
	.section	.nv.info._Z6calc_VPfS_iiiiiii,"",@"SHT_CUDA_INFO"
	.sectionflags	@""
	.align	4


	//----- nvinfo : EIATTR_CUDA_API_VERSION
	.align		4
        /*0000*/ 	.byte	0x04, 0x37
        /*0002*/ 	.short	(.L_132 - .L_131)
.L_131:
        /*0004*/ 	.word	0x00000082


	//----- nvinfo : EIATTR_KPARAM_INFO
	.align		4
.L_132:
        /*0008*/ 	.byte	0x04, 0x17
        /*000a*/ 	.short	(.L_134 - .L_133)
.L_133:
        /*000c*/ 	.word	0x00000000
        /*0010*/ 	.short	0x0008
        /*0012*/ 	.short	0x0028
        /*0014*/ 	.byte	0x00, 0xf0, 0x11, 0x00


	//----- nvinfo : EIATTR_KPARAM_INFO
	.align		4
.L_134:
        /*0018*/ 	.byte	0x04, 0x17
        /*001a*/ 	.short	(.L_136 - .L_135)
.L_135:
        /*001c*/ 	.word	0x00000000
        /*0020*/ 	.short	0x0007
        /*0022*/ 	.short	0x0024
        /*0024*/ 	.byte	0x00, 0xf0, 0x11, 0x00


	//----- nvinfo : EIATTR_KPARAM_INFO
	.align		4
.L_136:
        /*0028*/ 	.byte	0x04, 0x17
        /*002a*/ 	.short	(.L_138 - .L_137)
.L_137:
        /*002c*/ 	.word	0x00000000
        /*0030*/ 	.short	0x0006
        /*0032*/ 	.short	0x0020
        /*0034*/ 	.byte	0x00, 0xf0, 0x11, 0x00


	//----- nvinfo : EIATTR_KPARAM_INFO
	.align		4
.L_138:
        /*0038*/ 	.byte	0x04, 0x17
        /*003a*/ 	.short	(.L_140 - .L_139)
.L_139:
        /*003c*/ 	.word	0x00000000
        /*0040*/ 	.short	0x0005
        /*0042*/ 	.short	0x001c
        /*0044*/ 	.byte	0x00, 0xf0, 0x11, 0x00


	//----- nvinfo : EIATTR_KPARAM_INFO
	.align		4
.L_140:
        /*0048*/ 	.byte	0x04, 0x17
        /*004a*/ 	.short	(.L_142 - .L_141)
.L_141:
        /*004c*/ 	.word	0x00000000
        /*0050*/ 	.short	0x0004
        /*0052*/ 	.short	0x0018
        /*0054*/ 	.byte	0x00, 0xf0, 0x11, 0x00


	//----- nvinfo : EIATTR_KPARAM_INFO
	.align		4
.L_142:
        /*0058*/ 	.byte	0x04, 0x17
        /*005a*/ 	.short	(.L_144 - .L_143)
.L_143:
        /*005c*/ 	.word	0x00000000
        /*0060*/ 	.short	0x0003
        /*0062*/ 	.short	0x0014
        /*0064*/ 	.byte	0x00, 0xf0, 0x11, 0x00


	//----- nvinfo : EIATTR_KPARAM_INFO
	.align		4
.L_144:
        /*0068*/ 	.byte	0x04, 0x17
        /*006a*/ 	.short	(.L_146 - .L_145)
.L_145:
        /*006c*/ 	.word	0x00000000
        /*0070*/ 	.short	0x0002
        /*0072*/ 	.short	0x0010
        /*0074*/ 	.byte	0x00, 0xf0, 0x11, 0x00


	//----- nvinfo : EIATTR_KPARAM_INFO
	.align		4
.L_146:
        /*0078*/ 	.byte	0x04, 0x17
        /*007a*/ 	.short	(.L_148 - .L_147)
.L_147:
        /*007c*/ 	.word	0x00000000
        /*0080*/ 	.short	0x0001
        /*0082*/ 	.short	0x0008
        /*0084*/ 	.byte	0x00, 0xf5, 0x21, 0x00


	//----- nvinfo : EIATTR_KPARAM_INFO
	.align		4
.L_148:
        /*0088*/ 	.byte	0x04, 0x17
        /*008a*/ 	.short	(.L_150 - .L_149)
.L_149:
        /*008c*/ 	.word	0x00000000
        /*0090*/ 	.short	0x0000
        /*0092*/ 	.short	0x0000
        /*0094*/ 	.byte	0x00, 0xf5, 0x21, 0x00


	//----- nvinfo : EIATTR_SPARSE_MMA_MASK
	.align		4
.L_150:
        /*0098*/ 	.byte	0x03, 0x50
        /*009a*/ 	.short	0x0000


	//----- nvinfo : EIATTR_MAXREG_COUNT
	.align		4
        /*009c*/ 	.byte	0x03, 0x1b
        /*009e*/ 	.short	0x00ff


	//----- nvinfo : EIATTR_NUM_BARRIERS
	.align		4
        /*00a0*/ 	.byte	0x02, 0x4c
        /*00a2*/ 	.byte	0x01
	.zero		1


	//----- nvinfo : EIATTR_MERCURY_ISA_VERSION
	.align		4
        /*00a4*/ 	.byte	0x03, 0x5f
        /*00a6*/ 	.short	0x0101


	//----- nvinfo : EIATTR_VRC_CTA_INIT_COUNT
	.align		4
        /*00a8*/ 	.byte	0x02, 0x4a
	.zero		1
	.zero		1


	//----- nvinfo : EIATTR_EXIT_INSTR_OFFSETS
	.align		4
        /*00ac*/ 	.byte	0x04, 0x1c
        /*00ae*/ 	.short	(.L_152 - .L_151)


	//   ....[0]....
.L_151:
        /*00b0*/ 	.word	0x00000a80


	//----- nvinfo : EIATTR_INDIRECT_BRANCH_TARGETS
	.align		4
.L_152:
        /*00b4*/ 	.byte	0x04, 0x34
        /*00b6*/ 	.short	(.L_154 - .L_153)


	//   ....[0]....
.L_153:
        /*00b8*/ 	.word	.L_x_60@srel
        /*00bc*/ 	.short	0x0
        /*00be*/ 	.short	0x0
        /*00c0*/ 	.word	0x3
        /*00c4*/ 	.word	.L_x_61@srel
        /*00c8*/ 	.word	.L_x_62@srel
        /*00cc*/ 	.word	.L_x_55@srel


	//   ....[1]....
        /*00d0*/ 	.word	.L_x_64@srel
        /*00d4*/ 	.short	0x0
        /*00d6*/ 	.short	0x0
        /*00d8*/ 	.word	0x3
        /*00dc*/ 	.word	.L_x_65@srel
        /*00e0*/ 	.word	.L_x_66@srel
        /*00e4*/ 	.word	.L_x_55@srel


	//   ....[2]....
        /*00e8*/ 	.word	.L_x_68@srel
        /*00ec*/ 	.short	0x0
        /*00ee*/ 	.short	0x0
        /*00f0*/ 	.word	0x3
        /*00f4*/ 	.word	.L_x_69@srel
        /*00f8*/ 	.word	.L_x_70@srel
        /*00fc*/ 	.word	.L_x_58@srel


	//   ....[3]....
        /*0100*/ 	.word	.L_x_72@srel
        /*0104*/ 	.short	0x0
        /*0106*/ 	.short	0x0
        /*0108*/ 	.word	0x3
        /*010c*/ 	.word	.L_x_73@srel
        /*0110*/ 	.word	.L_x_74@srel
        /*0114*/ 	.word	.L_x_58@srel


	//----- nvinfo : EIATTR_CRS_STACK_SIZE
	.align		4
.L_154:
        /*0118*/ 	.byte	0x04, 0x1e
        /*011a*/ 	.short	(.L_156 - .L_155)
.L_155:
        /*011c*/ 	.word	0x00000000


	//----- nvinfo : EIATTR_CBANK_PARAM_SIZE
	.align		4
.L_156:
        /*0120*/ 	.byte	0x03, 0x19
        /*0122*/ 	.short	0x002c


	//----- nvinfo : EIATTR_PARAM_CBANK
	.align		4
        /*0124*/ 	.byte	0x04, 0x0a
        /*0126*/ 	.short	(.L_158 - .L_157)
	.align		4
.L_157:
        /*0128*/ 	.word	index@(.nv.constant0._Z6calc_VPfS_iiiiiii)
        /*012c*/ 	.short	0x0380
        /*012e*/ 	.short	0x002c


	//----- nvinfo : EIATTR_SW_WAR
	.align		4
.L_158:
        /*0130*/ 	.byte	0x04, 0x36
        /*0132*/ 	.short	(.L_160 - .L_159)
.L_159:
        /*0134*/ 	.word	0x00000008
.L_160:


//--------------------- .nv.callgraph             --------------------------
	.section	.nv.callgraph,"",@"SHT_CUDA_CALLGRAPH"
	.align	4
	.sectionentsize	8
	.align		4
        /*0000*/ 	.word	0x00000000
	.align		4
        /*0004*/ 	.word	0xffffffff
	.align		4
        /*0008*/ 	.word	index@(_Z12print_devicePfi)
	.align		4
        /*000c*/ 	.word	index@(vprintf)
	.align		4
        /*0010*/ 	.word	0x00000000
	.align		4
        /*0014*/ 	.word	0xfffffffe
	.align		4
        /*0018*/ 	.word	0x00000000
	.align		4
        /*001c*/ 	.word	0xfffffffd
	.align		4
        /*0020*/ 	.word	0x00000000
	.align		4
        /*0024*/ 	.word	0xfffffffc


//--------------------- .nv.constant4             --------------------------
	.section	.nv.constant4,"a",@progbits
	.align	8
	.align		8
.nv.constant4:
        /*0000*/ 	.dword	vprintf
	.align		8
        /*0008*/ 	.dword	$str


//--------------------- .nv.constant2._Z6calc_VPfS_iiiiiii --------------------------
	.section	.nv.constant2._Z6calc_VPfS_iiiiiii,"a",@progbits
	.sectionflags	@""
	.align	4
.nv.constant2._Z6calc_VPfS_iiiiiii:
        /*0000*/ 	.byte	0xe0, 0x04, 0x00, 0x00, 0x50, 0x04, 0x00, 0x00, 0xe0, 0x06, 0x00, 0x00, 0x60, 0x06, 0x00, 0x00
        /*0010*/ 	.byte	0xd0, 0x05, 0x00, 0x00, 0xe0, 0x06, 0x00, 0x00, 0x00, 0x08, 0x00, 0x00, 0x90, 0x07, 0x00, 0x00
        /*0020*/ 	.byte	0xa0, 0x09, 0x00, 0x00, 0x40, 0x09, 0x00, 0x00, 0xd0, 0x08, 0x00, 0x00, 0xa0, 0x09, 0x00, 0x00


//--------------------- .text._Z12print_devicePfi --------------------------
	.section	.text._Z12print_devicePfi,"ax",@progbits
	.align	128
        .global         _Z12print_devicePfi
        .type           _Z12print_devicePfi,@function
        .size           _Z12print_devicePfi,(.L_x_76 - _Z12print_devicePfi)
        .other          _Z12print_devicePfi,@"STO_CUDA_ENTRY STV_DEFAULT"
_Z12print_devicePfi:
.text._Z12print_devicePfi:
[----:B------:R-:W0:Y:S08]  /*0000*/  LDC R1, c[0x0][0x37c] ;  /* 0x0000df00ff017b82 */ /* 0x000e300000000800 */
[----:B------:R-:W1:Y:S01]  /*0010*/  LDC R0, c[0x0][0x388] ;  /* 0x0000e200ff007b82 */ /* 0x000e620000000800 */
[----:B------:R-:W2:Y:S01]  /*0020*/  LDCU UR4, c[0x0][0x2f8] ;  /* 0x00005f00ff0477ac */ /* 0x000ea20008000800 */
[----:B0-----:R-:W-:Y:S01]  /*0030*/  VIADD R1, R1, 0xfffffff8 ;  /* 0xfffffff801017836 */ /* 0x001fe20000000000 */
[----:B------:R-:W0:Y:S04]  /*0040*/  LDCU UR5, c[0x0][0x2fc] ;  /* 0x00005f80ff0577ac */ /* 0x000e280008000800 */
[----:B--2---:R-:W-:-:S02]  /*0050*/  IADD3 R18, P0, PT, R1, UR4, RZ ;  /* 0x0000000401127c10 */ /* 0x004fc4000ff1e0ff */
[----:B-1----:R-:W-:-:S13]  /*0060*/  ISETP.GE.AND P1, PT, R0, 0x1, PT ;  /* 0x000000010000780c */ /* 0x002fda0003f26270 */
[----:B0-----:R-:W-:Y:S05]  /*0070*/  @!P1 EXIT ;  /* 0x000000000000994d */ /* 0x001fea0003800000 */
[C---:B------:R-:W-:Y:S01]  /*0080*/  ISETP.GE.U32.AND P1, PT, R0.reuse, 0x10, PT ;  /* 0x000000100000780c */ /* 0x040fe20003f26070 */
[----:B------:R-:W0:Y:S01]  /*0090*/  LDCU.64 UR36, c[0x0][0x358] ;  /* 0x00006b00ff2477ac */ /* 0x000e220008000a00 */
[----:B------:R-:W-:Y:S01]  /*00a0*/  IMAD.X R2, RZ, RZ, UR5, P0 ;  /* 0x00000005ff027e24 */ /* 0x000fe200080e06ff */
[----:B------:R-:W-:Y:S01]  /*00b0*/  LOP3.LUT R24, R0, 0xf, RZ, 0xc0, !PT ;  /* 0x0000000f00187812 */ /* 0x000fe200078ec0ff */
[----:B------:R-:W-:-:S09]  /*00c0*/  IMAD.MOV.U32 R19, RZ, RZ, RZ ;  /* 0x000000ffff137224 */ /* 0x000fd200078e00ff */
[----:B------:R-:W-:Y:S05]  /*00d0*/  @!P1 BRA `(.L_x_0) ;  /* 0x0000000c00049947 */ /* 0x000fea0003800000 */
[----:B------:R-:W1:Y:S01]  /*00e0*/  LDCU.64 UR4, c[0x0][0x380] ;  /* 0x00007000ff0477ac */ /* 0x000e620008000a00 */
[----:B------:R-:W-:Y:S01]  /*00f0*/  LOP3.LUT R19, R0, 0x7ffffff0, RZ, 0xc0, !PT ;  /* 0x7ffffff000137812 */ /* 0x000fe200078ec0ff */
[----:B------:R-:W-:Y:S03]  /*0100*/  BSSY.RECONVERGENT B6, `(.L_x_0) ;  /* 0x00000be000067945 */ /* 0x000fe60003800200 */
[----:B------:R-:W-:Y:S01]  /*0110*/  IADD3 R23, PT, PT, -R19, RZ, RZ ;  /* 0x000000ff13177210 */ /* 0x000fe20007ffe1ff */
[----:B-1----:R-:W-:-:S04]  /*0120*/  UIADD3 UR4, UP0, UPT, UR4, 0x20, URZ ;  /* 0x0000002004047890 */ /* 0x002fc8000ff1e0ff */
[----:B------:R-:W-:Y:S02]  /*0130*/  UIADD3.X UR5, UPT, UPT, URZ, UR5, URZ, UP0, !UPT ;  /* 0x00000005ff057290 */ /* 0x000fe400087fe4ff */
[----:B------:R-:W-:-:S04]  /*0140*/  IMAD.U32 R16, RZ, RZ, UR4 ;  /* 0x00000004ff107e24 */ /* 0x000fc8000f8e00ff */
[----:B------:R-:W-:-:S07]  /*0150*/  IMAD.U32 R17, RZ, RZ, UR5 ;  /* 0x00000005ff117e24 */ /* 0x000fce000f8e00ff */
.L_x_17:
[----:B0-----:R-:W2:Y:S01]  /*0160*/  LDG.E R0, desc[UR36][R16.64+-0x20] ;  /* 0xffffe02410007981 */ /* 0x001ea2000c1e1900 */
[----:B------:R-:W-:Y:S01]  /*0170*/  MOV R22, 0x0 ;  /* 0x0000000000167802 */ /* 0x000fe20000000f00 */
[----:B------:R-:W0:Y:S01]  /*0180*/  LDCU.64 UR4, c[0x4][0x8] ;  /* 0x01000100ff0477ac */ /* 0x000e220008000a00 */
[----:B------:R-:W-:Y:S02]  /*0190*/  VIADD R23, R23, 0x10 ;  /* 0x0000001017177836 */ /* 0x000fe40000000000 */
[----:B------:R1:W3:Y:S01]  /*01a0*/  LDC.64 R8, c[0x4][R22] ;  /* 0x0100000016087b82 */ /* 0x0002e20000000a00 */
[----:B------:R-:W-:Y:S02]  /*01b0*/  IMAD.MOV.U32 R6, RZ, RZ, R18 ;  /* 0x000000ffff067224 */ /* 0x000fe400078e0012 */
[----:B------:R-:W-:Y:S01]  /*01c0*/  ISETP.NE.AND P0, PT, R23, RZ, PT ;  /* 0x000000ff1700720c */ /* 0x000fe20003f05270 */
[----:B------:R-:W-:-:S03]  /*01d0*/  IMAD.MOV.U32 R7, RZ, RZ, R2 ;  /* 0x000000ffff077224 */ /* 0x000fc600078e0002 */
[----:B------:R-:W-:Y:S02]  /*01e0*/  P2R R25, PR, RZ, 0x1 ;  /* 0x00000001ff197803 */ /* 0x000fe40000000000 */
[----:B0-----:R-:W-:Y:S01]  /*01f0*/  MOV R4, UR4 ;  /* 0x0000000400047c02 */ /* 0x001fe20008000f00 */
[----:B------:R-:W-:Y:S01]  /*0200*/  IMAD.U32 R5, RZ, RZ, UR5 ;  /* 0x00000005ff057e24 */ /* 0x000fe2000f8e00ff */
[----:B--2---:R-:W0:Y:S02]  /*0210*/  F2F.F64.F32 R10, R0 ;  /* 0x00000000000a7310 */ /* 0x004e240000201800 */
[----:B0--3--:R1:W-:Y:S04]  /*0220*/  STL.64 [R1], R10 ;  /* 0x0000000a01007387 */ /* 0x0093e80000100a00 */
[----:B------:R-:W-:-:S07]  /*0230*/  LEPC R20, `(.L_x_1) ;  /* 0x000000001014794e */ /* 0x000fce0000000000 */
[----:B-1----:R-:W-:Y:S05]  /*0240*/  CALL.ABS.NOINC R8 ;  /* 0x0000000008007343 */ /* 0x002fea0003c00000 */
.L_x_1:
[----:B------:R-:W2:Y:S01]  /*0250*/  LDG.E R0, desc[UR36][R16.64+-0x1c] ;  /* 0xffffe42410007981 */ /* 0x000ea2000c1e1900 */
[----:B------:R0:W1:Y:S01]  /*0260*/  LDC.64 R8, c[0x4][R22] ;  /* 0x0100000016087b82 */ /* 0x0000620000000a00 */
[----:B------:R-:W3:Y:S01]  /*0270*/  LDCU.64 UR4, c[0x4][0x8] ;  /* 0x01000100ff0477ac */ /* 0x000ee20008000a00 */
[----:B------:R-:W-:Y:S02]  /*0280*/  IMAD.MOV.U32 R6, RZ, RZ, R18 ;  /* 0x000000ffff067224 */ /* 0x000fe400078e0012 */
[----:B------:R-:W-:Y:S01]  /*0290*/  IMAD.MOV.U32 R7, RZ, RZ, R2 ;  /* 0x000000ffff077224 */ /* 0x000fe200078e0002 */
[----:B---3--:R-:W-:Y:S01]  /*02a0*/  MOV R4, UR4 ;  /* 0x0000000400047c02 */ /* 0x008fe20008000f00 */
[----:B------:R-:W-:Y:S01]  /*02b0*/  IMAD.U32 R5, RZ, RZ, UR5 ;  /* 0x00000005ff057e24 */ /* 0x000fe2000f8e00ff */
[----:B--2---:R-:W2:Y:S02]  /*02c0*/  F2F.F64.F32 R10, R0 ;  /* 0x00000000000a7310 */ /* 0x004ea40000201800 */
[----:B-12---:R0:W-:Y:S04]  /*02d0*/  STL.64 [R1], R10 ;  /* 0x0000000a01007387 */ /* 0x0061e80000100a00 */
[----:B------:R-:W-:-:S07]  /*02e0*/  LEPC R20, `(.L_x_2) ;  /* 0x000000001014794e */ /* 0x000fce0000000000 */
[----:B0-----:R-:W-:Y:S05]  /*02f0*/  CALL.ABS.NOINC R8 ;  /* 0x0000000008007343 */ /* 0x001fea0003c00000 */
.L_x_2:
        /* <DEDUP_REMOVED lines=11> */
.L_x_3:
[----:B------:R-:W2:Y:S01]  /*03b0*/  LDG.E R0, desc[UR36][R16.64+-0x14] ;  /* 0xffffec2410007981 */ /* 0x000ea2000c1e1900 */
[----:B------:R0:W1:Y:S01]  /*03c0*/  LDC.64 R8, c[0x4][R22] ;  /* 0x0100000016087b82 */ /* 0x0000620000000a00 */
[----:B------:R-:W3:Y:S01]  /*03d0*/  LDCU.64 UR4, c[0x4][0x8] ;  /* 0x01000100ff0477ac */ /* 0x000ee20008000a00 */
[----:B------:R-:W-:Y:S01]  /*03e0*/  IMAD.MOV.U32 R6, RZ, RZ, R18 ;  /* 0x000000ffff067224 */ /* 0x000fe200078e0012 */
[----:B------:R-:W-:Y:S02]  /*03f0*/  MOV R7, R2 ;  /* 0x0000000200077202 */ /* 0x000fe40000000f00 */
[----:B---3--:R-:W-:Y:S01]  /*0400*/  MOV R4, UR4 ;  /* 0x0000000400047c02 */ /* 0x008fe20008000f00 */
[----:B------:R-:W-:Y:S01]  /*0410*/  IMAD.U32 R5, RZ, RZ, UR5 ;  /* 0x00000005ff057e24 */ /* 0x000fe2000f8e00ff */
[----:B--2---:R-:W2:Y:S02]  /*0420*/  F2F.F64.F32 R10, R0 ;  /* 0x00000000000a7310 */ /* 0x004ea40000201800 */
[----:B-12---:R0:W-:Y:S04]  /*0430*/  STL.64 [R1], R10 ;  /* 0x0000000a01007387 */ /* 0x0061e80000100a00 */
[----:B------:R-:W-:-:S07]  /*0440*/  LEPC R20, `(.L_x_4) ;  /* 0x000000001014794e */ /* 0x000fce0000000000 */
[----:B0-----:R-:W-:Y:S05]  /*0450*/  CALL.ABS.NOINC R8 ;  /* 0x0000000008007343 */ /* 0x001fea0003c00000 */
.L_x_4:
[----:B------:R-:W2:Y:S01]  /*0460*/  LDG.E R0, desc[UR36][R16.64+-0x10] ;  /* 0xfffff02410007981 */ /* 0x000ea2000c1e1900 */
[----:B------:R0:W1:Y:S01]  /*0470*/  LDC.64 R8, c[0x4][R22] ;  /* 0x0100000016087b82 */ /* 0x0000620000000a00 */
[----:B------:R-:W3:Y:S01]  /*0480*/  LDCU.64 UR4, c[0x4][0x8] ;  /* 0x01000100ff0477ac */ /* 0x000ee20008000a00 */
[----:B------:R-:W-:Y:S01]  /*0490*/  MOV R6, R18 ;  /* 0x0000001200067202 */ /* 0x000fe20000000f00 */
[----:B------:R-:W-:Y:S02]  /*04a0*/  IMAD.MOV.U32 R7, RZ, RZ, R2 ;  /* 0x000000ffff077224 */ /* 0x000fe400078e0002 */
[----:B---3--:R-:W-:Y:S02]  /*04b0*/  IMAD.U32 R4, RZ, RZ, UR4 ;  /* 0x00000004ff047e24 */ /* 0x008fe4000f8e00ff */
[----:B------:R-:W-:Y:S01]  /*04c0*/  IMAD.U32 R5, RZ, RZ, UR5 ;  /* 0x00000005ff057e24 */ /* 0x000fe2000f8e00ff */
[----:B--2---:R-:W2:Y:S02]  /*04d0*/  F2F.F64.F32 R10, R0 ;  /* 0x00000000000a7310 */ /* 0x004ea40000201800 */
[----:B-12---:R0:W-:Y:S04]  /*04e0*/  STL.64 [R1], R10 ;  /* 0x0000000a01007387 */ /* 0x0061e80000100a00 */
[----:B------:R-:W-:-:S07]  /*04f0*/  LEPC R20, `(.L_x_5) ;  /* 0x000000001014794e */ /* 0x000fce0000000000 */
[----:B0-----:R-:W-:Y:S05]  /*0500*/  CALL.ABS.NOINC R8 ;  /* 0x0000000008007343 */ /* 0x001fea0003c00000 */
.L_x_5:
[----:B------:R-:W2:Y:S01]  /*0510*/  LDG.E R0, desc[UR36][R16.64+-0xc] ;  /* 0xfffff42410007981 */ /* 0x000ea2000c1e1900 */
[----:B------:R0:W1:Y:S01]  /*0520*/  LDC.64 R8, c[0x4][R22] ;  /* 0x0100000016087b82 */ /* 0x0000620000000a00 */
[----:B------:R-:W3:Y:S01]  /*0530*/  LDCU.64 UR4, c[0x4][0x8] ;  /* 0x01000100ff0477ac */ /* 0x000ee20008000a00 */
[----:B------:R-:W-:Y:S02]  /*0540*/  IMAD.MOV.U32 R6, RZ, RZ, R18 ;  /* 0x000000ffff067224 */ /* 0x000fe400078e0012 */
[----:B------:R-:W-:Y:S02]  /*0550*/  IMAD.MOV.U32 R7, RZ, RZ, R2 ;  /* 0x000000ffff077224 */ /* 0x000fe400078e0002 */
[----:B---3--:R-:W-:Y:S01]  /*0560*/  IMAD.U32 R4, RZ, RZ, UR4 ;  /* 0x00000004ff047e24 */ /* 0x008fe2000f8e00ff */
[----:B------:R-:W-:Y:S01]  /*0570*/  MOV R5, UR5 ;  /* 0x0000000500057c02 */ /* 0x000fe20008000f00 */
[----:B--2---:R-:W2:Y:S02]  /*0580*/  F2F.F64.F32 R10, R0 ;  /* 0x00000000000a7310 */ /* 0x004ea40000201800 */
[----:B-12---:R0:W-:Y:S04]  /*0590*/  STL.64 [R1], R10 ;  /* 0x0000000a01007387 */ /* 0x0061e80000100a00 */
[----:B------:R-:W-:-:S07]  /*05a0*/  LEPC R20, `(.L_x_6) ;  /* 0x000000001014794e */ /* 0x000fce0000000000 */
[----:B0-----:R-:W-:Y:S05]  /*05b0*/  CALL.ABS.NOINC R8 ;  /* 0x0000000008007343 */ /* 0x001fea0003c00000 */
.L_x_6:
        /* <DEDUP_REMOVED lines=11> */
.L_x_7:
        /* <DEDUP_REMOVED lines=11> */
.L_x_8:
        /* <DEDUP_REMOVED lines=11> */
.L_x_9:
        /* <DEDUP_REMOVED lines=11> */
.L_x_10:
        /* <DEDUP_REMOVED lines=11> */
.L_x_11:
        /* <DEDUP_REMOVED lines=11> */
.L_x_12:
        /* <DEDUP_REMOVED lines=11> */
.L_x_13:
        /* <DEDUP_REMOVED lines=11> */
.L_x_14:
        /* <DEDUP_REMOVED lines=11> */
.L_x_15:
        /* <DEDUP_REMOVED lines=11> */
.L_x_16:
[----:B------:R-:W-:Y:S02]  /*0ca0*/  ISETP.NE.AND P6, PT, R25, RZ, PT ;  /* 0x000000ff1900720c */ /* 0x000fe40003fc5270 */
[----:B------:R-:W-:-:S05]  /*0cb0*/  IADD3 R16, P0, PT, R16, 0x40, RZ ;  /* 0x0000004010107810 */ /* 0x000fca0007f1e0ff */
[----:B------:R-:W-:-:S06]  /*0cc0*/  IMAD.X R17, RZ, RZ, R17, P0 ;  /* 0x000000ffff117224 */ /* 0x000fcc00000e0611 */
[----:B------:R-:W-:Y:S05]  /*0cd0*/  @P6 BRA `(.L_x_17) ;  /* 0xfffffff400206947 */ /* 0x000fea000383ffff */
[----:B------:R-:W-:Y:S05]  /*0ce0*/  BSYNC.RECONVERGENT B6 ;  /* 0x0000000000067941 */ /* 0x000fea0003800200 */
.L_x_0:
[----:B------:R-:W-:-:S13]  /*0cf0*/  ISETP.NE.AND P0, PT, R24, RZ, PT ;  /* 0x000000ff1800720c */ /* 0x000fda0003f05270 */
[----:B0-----:R-:W-:Y:S05]  /*0d00*/  @!P0 EXIT ;  /* 0x000000000000894d */ /* 0x001fea0003800000 */
[----:B------:R-:W0:Y:S01]  /*0d10*/  LDC R23, c[0x0][0x388] ;  /* 0x0000e200ff177b82 */ /* 0x000e220000000800 */
[----:B------:R-:W-:Y:S02]  /*0d20*/  ISETP.GE.U32.AND P0, PT, R24, 0x8, PT ;  /* 0x000000081800780c */ /* 0x000fe40003f06070 */
[----:B0-----:R-:W-:-:S11]  /*0d30*/  LOP3.LUT R23, R23, 0x7, RZ, 0xc0, !PT ;  /* 0x0000000717177812 */ /* 0x001fd600078ec0ff */
[----:B------:R-:W-:Y:S05]  /*0d40*/  @!P0 BRA `(.L_x_18) ;  /* 0x0000000400708947 */ /* 0x000fea0003800000 */
[----:B------:R-:W0:Y:S01]  /*0d50*/  LDC.64 R16, c[0x0][0x380] ;  /* 0x0000e000ff107b82 */ /* 0x000e220000000a00 */
[----:B------:R-:W-:Y:S01]  /*0d60*/  MOV R22, 0x0 ;  /* 0x0000000000167802 */ /* 0x000fe20000000f00 */
[----:B------:R-:W1:Y:S01]  /*0d70*/  LDCU.64 UR4, c[0x4][0x8] ;  /* 0x01000100ff0477ac */ /* 0x000e620008000a00 */
[----:B0-----:R-:W-:-:S05]  /*0d80*/  IMAD.WIDE.U32 R16, R19, 0x4, R16 ;  /* 0x0000000413107825 */ /* 0x001fca00078e0010 */
[----:B------:R-:W2:Y:S01]  /*0d90*/  LDG.E R0, desc[UR36][R16.64] ;  /* 0x0000002410007981 */ /* 0x000ea2000c1e1900 */
[----:B------:R0:W3:Y:S01]  /*0da0*/  LDC.64 R8, c[0x4][R22] ;  /* 0x0100000016087b82 */ /* 0x0000e20000000a00 */
[----:B-1----:R-:W-:Y:S01]  /*0db0*/  IMAD.U32 R4, RZ, RZ, UR4 ;  /* 0x00000004ff047e24 */ /* 0x002fe2000f8e00ff */
[----:B------:R-:W-:Y:S01]  /*0dc0*/  MOV R5, UR5 ;  /* 0x0000000500057c02 */ /* 0x000fe20008000f00 */
[----:B------:R-:W-:Y:S02]  /*0dd0*/  IMAD.MOV.U32 R6, RZ, RZ, R18 ;  /* 0x000000ffff067224 */ /* 0x000fe400078e0012 */
[----:B------:R-:W-:Y:S01]  /*0de0*/  IMAD.MOV.U32 R7, RZ, RZ, R2 ;  /* 0x000000ffff077224 */ /* 0x000fe200078e0002 */
[----:B--2---:R-:W1:Y:S02]  /*0df0*/  F2F.F64.F32 R10, R0 ;  /* 0x00000000000a7310 */ /* 0x004e640000201800 */
[----:B-1-3--:R0:W-:Y:S04]  /*0e00*/  STL.64 [R1], R10 ;  /* 0x0000000a01007387 */ /* 0x00a1e80000100a00 */
[----:B------:R-:W-:-:S07]  /*0e10*/  LEPC R20, `(.L_x_19) ;  /* 0x000000001014794e */ /* 0x000fce0000000000 */
[----:B0-----:R-:W-:Y:S05]  /*0e20*/  CALL.ABS.NOINC R8 ;  /* 0x0000000008007343 */ /* 0x001fea0003c00000 */
.L_x_19:
        /* <DEDUP_REMOVED lines=11> */
.L_x_20:
        /* <DEDUP_REMOVED lines=11> */
.L_x_21:
        /* <DEDUP_REMOVED lines=11> */
.L_x_22:
        /* <DEDUP_REMOVED lines=11> */
.L_x_23:
        /* <DEDUP_REMOVED lines=11> */
.L_x_24:
        /* <DEDUP_REMOVED lines=11> */
.L_x_25:
        /* <DEDUP_REMOVED lines=11> */
.L_x_26:
[----:B------:R-:W-:-:S07]  /*1300*/  VIADD R19, R19, 0x8 ;  /* 0x0000000813137836 */ /* 0x000fce0000000000 */
.L_x_18:
[----:B------:R-:W-:-:S13]  /*1310*/  ISETP.NE.AND P0, PT, R23, RZ, PT ;  /* 0x000000ff1700720c */ /* 0x000fda0003f05270 */
[----:B------:R-:W-:Y:S05]  /*1320*/  @!P0 EXIT ;  /* 0x000000000000894d */ /* 0x000fea0003800000 */
        /* <DEDUP_REMOVED lines=18> */
.L_x_28:
        /* <DEDUP_REMOVED lines=11> */
.L_x_29:
        /* <DEDUP_REMOVED lines=11> */
.L_x_30:
        /* <DEDUP_REMOVED lines=11> */
.L_x_31:
[----:B------:R-:W-:-:S07]  /*1660*/  IADD3 R19, PT, PT, R19, 0x4, RZ ;  /* 0x0000000413137810 */ /* 0x000fce0007ffe0ff */
.L_x_27:
[----:B------:R-:W-:-:S13]  /*1670*/  ISETP.NE.AND P0, PT, R23, RZ, PT ;  /* 0x000000ff1700720c */ /* 0x000fda0003f05270 */
[----:B------:R-:W-:Y:S05]  /*1680*/  @!P0 EXIT ;  /* 0x000000000000894d */ /* 0x000fea0003800000 */
[----:B------:R-:W0:Y:S01]  /*1690*/  LDC.64 R16, c[0x0][0x380] ;  /* 0x0000e000ff107b82 */ /* 0x000e220000000a00 */
[----:B------:R-:W-:Y:S02]  /*16a0*/  IMAD.MOV R23, RZ, RZ, -R23 ;  /* 0x000000ffff177224 */ /* 0x000fe400078e0a17 */
[----:B0-----:R-:W-:-:S07]  /*16b0*/  IMAD.WIDE.U32 R16, R19, 0x4, R16 ;  /* 0x0000000413107825 */ /* 0x001fce00078e0010 */
.L_x_33:
[----:B------:R-:W2:Y:S01]  /*16c0*/  LDG.E R0, desc[UR36][R16.64] ;  /* 0x0000002410007981 */ /* 0x000ea2000c1e1900 */
[----:B------:R-:W-:Y:S01]  /*16d0*/  MOV R8, 0x0 ;  /* 0x0000000000087802 */ /* 0x000fe20000000f00 */
[----:B------:R-:W0:Y:S01]  /*16e0*/  LDCU.64 UR4, c[0x4][0x8] ;  /* 0x01000100ff0477ac */ /* 0x000e220008000a00 */
[----:B------:R-:W-:Y:S01]  /*16f0*/  VIADD R23, R23, 0x1 ;  /* 0x0000000117177836 */ /* 0x000fe20000000000 */
[----:B------:R-:W-:Y:S01]  /*1700*/  MOV R7, R2 ;  /* 0x0000000200077202 */ /* 0x000fe20000000f00 */
[----:B------:R-:W-:Y:S02]  /*1710*/  IMAD.MOV.U32 R6, RZ, RZ, R18 ;  /* 0x000000ffff067224 */ /* 0x000fe400078e0012 */
[----:B------:R-:W1:Y:S01]  /*1720*/  LDC.64 R8, c[0x4][R8] ;  /* 0x0100000008087b82 */ /* 0x000e620000000a00 */
[----:B------:R-:W-:-:S04]  /*1730*/  ISETP.NE.AND P0, PT, R23, RZ, PT ;  /* 0x000000ff1700720c */ /* 0x000fc80003f05270 */
[----:B------:R-:W-:Y:S02]  /*1740*/  P2R R19, PR, RZ, 0x1 ;  /* 0x00000001ff137803 */ /* 0x000fe40000000000 */
[----:B0-----:R-:W-:Y:S01]  /*1750*/  MOV R4, UR4 ;  /* 0x0000000400047c02 */ /* 0x001fe20008000f00 */
[----:B------:R-:W-:Y:S01]  /*1760*/  IMAD.U32 R5, RZ, RZ, UR5 ;  /* 0x00000005ff057e24 */ /* 0x000fe2000f8e00ff */
[----:B--2---:R-:W0:Y:S02]  /*1770*/  F2F.F64.F32 R10, R0 ;  /* 0x00000000000a7310 */ /* 0x004e240000201800 */
[----:B01----:R0:W-:Y:S04]  /*1780*/  STL.64 [R1], R10 ;  /* 0x0000000a01007387 */ /* 0x0031e80000100a00 */
[----:B------:R-:W-:-:S07]  /*1790*/  LEPC R20, `(.L_x_32) ;  /* 0x000000001014794e */ /* 0x000fce0000000000 */
[----:B0-----:R-:W-:Y:S05]  /*17a0*/  CALL.ABS.NOINC R8 ;  /* 0x0000000008007343 */ /* 0x001fea0003c00000 */
.L_x_32:
[----:B------:R-:W-:Y:S02]  /*17b0*/  ISETP.NE.AND P6, PT, R19, RZ, PT ;  /* 0x000000ff1300720c */ /* 0x000fe40003fc5270 */
[----:B------:R-:W-:-:S05]  /*17c0*/  IADD3 R16, P0, PT, R16, 0x4, RZ ;  /* 0x0000000410107810 */ /* 0x000fca0007f1e0ff */
[----:B------:R-:W-:-:S06]  /*17d0*/  IMAD.X R17, RZ, RZ, R17, P0 ;  /* 0x000000ffff117224 */ /* 0x000fcc00000e0611 */
[----:B------:R-:W-:Y:S05]  /*17e0*/  @P6 BRA `(.L_x_33) ;  /* 0xfffffffc00b46947 */ /* 0x000fea000383ffff */
[----:B------:R-:W-:Y:S05]  /*17f0*/  EXIT ;  /* 0x000000000000794d */ /* 0x000fea0003800000 */
.L_x_34:
[----:B------:R-:W-:-:S00]  /*1800*/  BRA `(.L_x_34) ;  /* 0xfffffffc00fc7947 */ /* 0x000fc0000383ffff */
[----:B------:R-:W-:-:S00]  /*1810*/  NOP ;  /* 0x0000000000007918 */ /* 0x000fc00000000000 */
        /* <DEDUP_REMOVED lines=14> */
.L_x_76:


//--------------------- .text._Z14calc_AtmA_biasPfS_S_iiiiiii --------------------------
	.section	.text._Z14calc_AtmA_biasPfS_S_iiiiiii,"ax",@progbits
	.align	128
        .global         _Z14calc_AtmA_biasPfS_S_iiiiiii
        .type           _Z14calc_AtmA_biasPfS_S_iiiiiii,@function
        .size           _Z14calc_AtmA_biasPfS_S_iiiiiii,(.L_x_77 - _Z14calc_AtmA_biasPfS_S_iiiiiii)
        .other          _Z14calc_AtmA_biasPfS_S_iiiiiii,@"STO_CUDA_ENTRY STV_DEFAULT"
_Z14calc_AtmA_biasPfS_S_iiiiiii:
.text._Z14calc_AtmA_biasPfS_S_iiiiiii:
[----:B------:R-:W-:Y:S01]  /*0000*/  LDC R1, c[0x0][0x37c] ;  /* 0x0000df00ff017b82 */ /* 0x000fe20000000800 */
[----:B------:R-:W0:Y:S07]  /*0010*/  S2R R6, SR_CTAID.Z ;  /* 0x0000000000067919 */ /* 0x000e2e0000002700 */
[----:B------:R-:W0:Y:S01]  /*0020*/  S2UR UR10, SR_CTAID.Y ;  /* 0x00000000000a79c3 */ /* 0x000e220000002600 */
[----:B------:R-:W1:Y:S01]  /*0030*/  LDCU UR4, c[0x0][0x39c] ;  /* 0x00007380ff0477ac */ /* 0x000e620008000800 */
[----:B------:R-:W1:Y:S01]  /*0040*/  S2R R0, SR_CTAID.X ;  /* 0x0000000000007919 */ /* 0x000e620000002500 */
[----:B------:R-:W2:Y:S01]  /*0050*/  LDCU.64 UR8, c[0x0][0x358] ;  /* 0x00006b00ff0877ac */ /* 0x000ea20008000a00 */
[----:B------:R-:W3:Y:S04]  /*0060*/  S2R R4, SR_TID.X ;  /* 0x0000000000047919 */ /* 0x000ee80000002100 */
[----:B------:R-:W0:Y:S01]  /*0070*/  LDC.64 R2, c[0x0][0x3a8] ;  /* 0x0000ea00ff027b82 */ /* 0x000e220000000a00 */
[----:B------:R-:W3:Y:S07]  /*0080*/  S2R R5, SR_TID.Y ;  /* 0x0000000000057919 */ /* 0x000eee0000002200 */
[----:B------:R-:W4:Y:S01]  /*0090*/  LDC.64 R8, c[0x0][0x380] ;  /* 0x0000e000ff087b82 */ /* 0x000f220000000a00 */
[----:B0-----:R-:W-:-:S04]  /*00a0*/  IMAD R7, R2, UR10, R6 ;  /* 0x0000000a02077c24 */ /* 0x001fc8000f8e0206 */
[----:B-1----:R-:W-:Y:S01]  /*00b0*/  IMAD R7, R0, UR4, R7 ;  /* 0x0000000400077c24 */ /* 0x002fe2000f8e0207 */
[----:B------:R-:W0:Y:S01]  /*00c0*/  LDCU UR4, c[0x0][0x3b0] ;  /* 0x00007600ff0477ac */ /* 0x000e220008000800 */
[----:B---3--:R-:W-:-:S04]  /*00d0*/  LEA R2, R4, R5, 0x2 ;  /* 0x0000000504027211 */ /* 0x008fc800078e10ff */
[----:B------:R-:W-:-:S04]  /*00e0*/  LEA R7, R7, R2, 0x4 ;  /* 0x0000000207077211 */ /* 0x000fc800078e20ff */
[C---:B------:R-:W-:Y:S01]  /*00f0*/  IADD3 R15, PT, PT, R7.reuse, 0x2, RZ ;  /* 0x00000002070f7810 */ /* 0x040fe20007ffe0ff */
[C---:B------:R-:W-:Y:S01]  /*0100*/  VIADD R17, R7.reuse, 0x8 ;  /* 0x0000000807117836 */ /* 0x040fe20000000000 */
[C---:B------:R-:W-:Y:S01]  /*0110*/  IADD3 R19, PT, PT, R7.reuse, 0xa, RZ ;  /* 0x0000000a07137810 */ /* 0x040fe20007ffe0ff */
[----:B----4-:R-:W-:-:S04]  /*0120*/  IMAD.WIDE.U32 R12, R7, 0x4, R8 ;  /* 0x00000004070c7825 */ /* 0x010fc800078e0008 */
[--C-:B------:R-:W-:Y:S01]  /*0130*/  IMAD.WIDE.U32 R14, R15, 0x4, R8.reuse ;  /* 0x000000040f0e7825 */ /* 0x100fe200078e0008 */
[----:B--2---:R1:W2:Y:S03]  /*0140*/  LDG.E R2, desc[UR8][R12.64] ;  /* 0x000000080c027981 */ /* 0x0042a6000c1e1900 */
[--C-:B------:R-:W-:Y:S01]  /*0150*/  IMAD.WIDE.U32 R16, R17, 0x4, R8.reuse ;  /* 0x0000000411107825 */ /* 0x100fe200078e0008 */
[----:B------:R3:W4:Y:S03]  /*0160*/  LDG.E R7, desc[UR8][R14.64] ;  /* 0x000000080e077981 */ /* 0x000726000c1e1900 */
[----:B------:R-:W-:Y:S01]  /*0170*/  IMAD.WIDE.U32 R18, R19, 0x4, R8 ;  /* 0x0000000413127825 */ /* 0x000fe200078e0008 */
[----:B------:R5:W4:Y:S04]  /*0180*/  LDG.E R10, desc[UR8][R16.64] ;  /* 0x00000008100a7981 */ /* 0x000b28000c1e1900 */
[----:B------:R-:W4:Y:S01]  /*0190*/  LDG.E R11, desc[UR8][R18.64] ;  /* 0x00000008120b7981 */ /* 0x000f22000c1e1900 */
[----:B------:R-:W1:Y:S08]  /*01a0*/  I2F.U32.RP R21, R3 ;  /* 0x0000000300157306 */ /* 0x000e700000209000 */
[----:B0-----:R-:W0:Y:S08]  /*01b0*/  I2F.U32.RP R20, UR4 ;  /* 0x0000000400147d06 */ /* 0x001e300008209000 */
[----:B-1----:R-:W1:Y:S08]  /*01c0*/  MUFU.RCP R21, R21 ;  /* 0x0000001500157308 */ /* 0x002e700000001000 */
[----:B0-----:R-:W0:Y:S01]  /*01d0*/  MUFU.RCP R20, R20 ;  /* 0x0000001400147308 */ /* 0x001e220000001000 */
[----:B-1----:R-:W-:-:S07]  /*01e0*/  IADD3 R8, PT, PT, R21, 0xffffffe, RZ ;  /* 0x0ffffffe15087810 */ /* 0x002fce0007ffe0ff */
[----:B------:R1:W3:Y:S01]  /*01f0*/  F2I.FTZ.U32.TRUNC.NTZ R9, R8 ;  /* 0x0000000800097305 */ /* 0x0002e2000021f000 */
[----:B0-----:R-:W-:-:S07]  /*0200*/  VIADD R12, R20, 0xffffffe ;  /* 0x0ffffffe140c7836 */ /* 0x001fce0000000000 */
[----:B------:R0:W5:Y:S01]  /*0210*/  F2I.FTZ.U32.TRUNC.NTZ R13, R12 ;  /* 0x0000000c000d7305 */ /* 0x000162000021f000 */
[----:B-1----:R-:W-:Y:S01]  /*0220*/  HFMA2 R8, -RZ, RZ, 0, 0 ;  /* 0x00000000ff087431 */ /* 0x002fe200000001ff */
[----:B---3--:R-:W-:Y:S01]  /*0230*/  IADD3 R14, PT, PT, RZ, -R9, RZ ;  /* 0x80000009ff0e7210 */ /* 0x008fe20007ffe0ff */
[----:B0-----:R-:W-:Y:S01]  /*0240*/  IMAD.MOV.U32 R12, RZ, RZ, RZ ;  /* 0x000000ffff0c7224 */ /* 0x001fe200078e00ff */
[----:B-----5:R-:W-:-:S03]  /*0250*/  IADD3 R17, PT, PT, RZ, -R13, RZ ;  /* 0x8000000dff117210 */ /* 0x020fc60007ffe0ff */
[----:B------:R-:W-:Y:S02]  /*0260*/  IMAD R15, R14, R3, RZ ;  /* 0x000000030e0f7224 */ /* 0x000fe400078e02ff */
[----:B------:R-:W-:Y:S02]  /*0270*/  IMAD R17, R17, UR4, RZ ;  /* 0x0000000411117c24 */ /* 0x000fe4000f8e02ff */
[----:B------:R-:W-:-:S04]  /*0280*/  IMAD.HI.U32 R15, R9, R15, R8 ;  /* 0x0000000f090f7227 */ /* 0x000fc800078e0008 */
[----:B------:R-:W-:-:S04]  /*0290*/  IMAD.HI.U32 R9, R13, R17, R12 ;  /* 0x000000110d097227 */ /* 0x000fc800078e000c */
[----:B------:R-:W-:-:S04]  /*02a0*/  IMAD.HI.U32 R15, R15, R6, RZ ;  /* 0x000000060f0f7227 */ /* 0x000fc800078e00ff */
[----:B------:R-:W-:Y:S01]  /*02b0*/  IMAD.HI.U32 R9, R9, R6, RZ ;  /* 0x0000000609097227 */ /* 0x000fe200078e00ff */
[----:B------:R-:W-:Y:S01]  /*02c0*/  IADD3 R15, PT, PT, -R15, RZ, RZ ;  /* 0x000000ff0f0f7210 */ /* 0x000fe20007ffe1ff */
[----:B------:R-:W0:Y:S03]  /*02d0*/  S2UR UR7, SR_CgaCtaId ;  /* 0x00000000000779c3 */ /* 0x000e260000008800 */
[----:B------:R-:W-:Y:S01]  /*02e0*/  IADD3 R13, PT, PT, -R9, RZ, RZ ;  /* 0x000000ff090d7210 */ /* 0x000fe20007ffe1ff */
[----:B------:R-:W-:-:S04]  /*02f0*/  IMAD R8, R3, R15, R6 ;  /* 0x0000000f03087224 */ /* 0x000fc800078e0206 */
[----:B------:R-:W-:Y:S01]  /*0300*/  IMAD R6, R13, UR4, R6 ;  /* 0x000000040d067c24 */ /* 0x000fe2000f8e0206 */
[----:B------:R-:W-:-:S04]  /*0310*/  ISETP.GE.U32.AND P1, PT, R8, R3, PT ;  /* 0x000000030800720c */ /* 0x000fc80003f26070 */
[----:B------:R-:W-:Y:S01]  /*0320*/  ISETP.GE.U32.AND P0, PT, R6, UR4, PT ;  /* 0x0000000406007c0c */ /* 0x000fe2000bf06070 */
[----:B------:R-:W-:Y:S01]  /*0330*/  UMOV UR5, 0x400 ;  /* 0x0000040000057882 */ /* 0x000fe20000000000 */
[----:B------:R-:W-:-:S07]  /*0340*/  ISETP.NE.U32.AND P2, PT, R3, RZ, PT ;  /* 0x000000ff0300720c */ /* 0x000fce0003f45070 */
[----:B------:R-:W-:Y:S01]  /*0350*/  @P1 IMAD.IADD R8, R8, 0x1, -R3 ;  /* 0x0000000108081824 */ /* 0x000fe200078e0a03 */
[----:B0-----:R-:W-:-:S03]  /*0360*/  ULEA UR6, UR7, UR5, 0x18 ;  /* 0x0000000507067291 */ /* 0x001fc6000f8ec0ff */
[----:B------:R-:W-:Y:S02]  /*0370*/  @P0 IADD3 R6, PT, PT, R6, -UR4, RZ ;  /* 0x8000000406060c10 */ /* 0x000fe4000fffe0ff */
[----:B------:R-:W-:Y:S02]  /*0380*/  ISETP.NE.U32.AND P1, PT, RZ, UR4, PT ;  /* 0x00000004ff007c0c */ /* 0x000fe4000bf25070 */
[----:B------:R-:W-:Y:S02]  /*0390*/  ISETP.GE.U32.AND P3, PT, R6, UR4, PT ;  /* 0x0000000406007c0c */ /* 0x000fe4000bf66070 */
[----:B------:R-:W-:Y:S02]  /*03a0*/  @P0 IADD3 R9, PT, PT, R9, 0x1, RZ ;  /* 0x0000000109090810 */ /* 0x000fe40007ffe0ff */
[----:B------:R-:W-:Y:S02]  /*03b0*/  ISETP.NE.AND P0, PT, R4, 0x1, PT ;  /* 0x000000010400780c */ /* 0x000fe40003f05270 */
[----:B------:R-:W-:-:S02]  /*03c0*/  ISETP.GE.U32.AND P4, PT, R8, R3, PT ;  /* 0x000000030800720c */ /* 0x000fc40003f86070 */
[----:B------:R-:W-:-:S04]  /*03d0*/  LEA R12, R4, UR6, 0x4 ;  /* 0x00000006040c7c11 */ /* 0x000fc8000f8e20ff */
[----:B------:R-:W-:Y:S01]  /*03e0*/  LEA R12, R5, R12, 0x2 ;  /* 0x0000000c050c7211 */ /* 0x000fe200078e10ff */
[----:B------:R-:W-:Y:S01]  /*03f0*/  @P3 VIADD R9, R9, 0x1 ;  /* 0x0000000109093836 */ /* 0x000fe20000000000 */
[----:B------:R-:W-:Y:S01]  /*0400*/  @!P1 LOP3.LUT R9, RZ, UR4, RZ, 0x33, !PT ;  /* 0x00000004ff099c12 */ /* 0x000fe2000f8e33ff */
[----:B------:R-:W-:Y:S04]  /*0410*/  BSSY.RECONVERGENT B0, `(.L_x_35) ;  /* 0x000002c000007945 */ /* 0x000fe80003800200 */
[-C--:B------:R-:W-:Y:S02]  /*0420*/  @P4 IADD3 R8, PT, PT, R8, -R3.reuse, RZ ;  /* 0x8000000308084210 */ /* 0x080fe40007ffe0ff */
[----:B------:R-:W-:Y:S01]  /*0430*/  @!P2 LOP3.LUT R8, RZ, R3, RZ, 0x33, !PT ;  /* 0x00000003ff08a212 */ /* 0x000fe200078e33ff */
[----:B--2---:R0:W-:Y:S04]  /*0440*/  STS [R12], R2 ;  /* 0x000000020c007388 */ /* 0x0041e80000000800 */
[----:B----4-:R0:W-:Y:S04]  /*0450*/  STS [R12+0x8], R7 ;  /* 0x000008070c007388 */ /* 0x0101e80000000800 */
[----:B------:R0:W-:Y:S04]  /*0460*/  STS [R12+0x20], R10 ;  /* 0x0000200a0c007388 */ /* 0x0001e80000000800 */
[----:B------:R0:W-:Y:S01]  /*0470*/  STS [R12+0x28], R11 ;  /* 0x0000280b0c007388 */ /* 0x0001e20000000800 */
[----:B------:R-:W-:Y:S06]  /*0480*/  BAR.SYNC.DEFER_BLOCKING 0x0 ;  /* 0x0000000000007b1d */ /* 0x000fec0000010000 */
[----:B------:R-:W-:Y:S05]  /*0490*/  @!P0 BRA `(.L_x_36) ;  /* 0x00000000004c8947 */ /* 0x000fea0003800000 */
[----:B------:R-:W-:-:S13]  /*04a0*/  ISETP.NE.AND P0, PT, R4, RZ, PT ;  /* 0x000000ff0400720c */ /* 0x000fda0003f05270 */
[----:B------:R-:W-:Y:S05]  /*04b0*/  @P0 BRA `(.L_x_37) ;  /* 0x0000000000840947 */ /* 0x000fea0003800000 */
[----:B0-----:R-:W-:Y:S01]  /*04c0*/  LEA R2, R5, UR6, 0x2 ;  /* 0x0000000605027c11 */ /* 0x001fe2000f8e10ff */
[----:B------:R-:W-:-:S04]  /*04d0*/  UIADD3 UR4, UPT, UPT, UR5, 0x40, URZ ;  /* 0x0000004005047890 */ /* 0x000fc8000fffe0ff */
[----:B------:R-:W-:Y:S01]  /*04e0*/  LDS R3, [R2] ;  /* 0x0000000002037984 */ /* 0x000fe20000000800 */
[----:B------:R-:W-:-:S03]  /*04f0*/  ULEA UR4, UR7, UR4, 0x18 ;  /* 0x0000000407047291 */ /* 0x000fc6000f8ec0ff */
[----:B------:R-:W0:Y:S04]  /*0500*/  LDS R6, [R2+0x10] ;  /* 0x0000100002067984 */ /* 0x000e280000000800 */
[----:B------:R-:W1:Y:S01]  /*0510*/  LDS R10, [R2+0x20] ;  /* 0x00002000020a7984 */ /* 0x000e620000000800 */
[----:B0-----:R-:W-:Y:S01]  /*0520*/  FADD R3, R3, R6 ;  /* 0x0000000603037221 */ /* 0x001fe20000000000 */
[----:B------:R-:W-:-:S03]  /*0530*/  LEA R6, R5, UR4, 0x2 ;  /* 0x0000000405067c11 */ /* 0x000fc6000f8e10ff */
[----:B-1----:R-:W-:-:S05]  /*0540*/  FADD R3, R3, R10 ;  /* 0x0000000a03037221 */ /* 0x002fca0000000000 */
[----:B------:R-:W-:Y:S04]  /*0550*/  STS [R6], R3 ;  /* 0x0000000306007388 */ /* 0x000fe80000000800 */
[----:B------:R-:W-:Y:S04]  /*0560*/  LDS R7, [R2+0x8] ;  /* 0x0000080002077984 */ /* 0x000fe80000000800 */
[----:B------:R-:W0:Y:S04]  /*0570*/  LDS R10, [R2+0x18] ;  /* 0x00001800020a7984 */ /* 0x000e280000000800 */
[----:B------:R-:W1:Y:S01]  /*0580*/  LDS R12, [R2+0x28] ;  /* 0x00002800020c7984 */ /* 0x000e620000000800 */
[----:B0-----:R-:W-:-:S04]  /*0590*/  FADD R7, R7, R10 ;  /* 0x0000000a07077221 */ /* 0x001fc80000000000 */
[----:B-1----:R-:W-:-:S05]  /*05a0*/  FADD R7, R7, R12 ;  /* 0x0000000c07077221 */ /* 0x002fca0000000000 */
[----:B------:R1:W-:Y:S01]  /*05b0*/  STS [R6+0x8], R7 ;  /* 0x0000080706007388 */ /* 0x0003e20000000800 */
[----:B------:R-:W-:Y:S05]  /*05c0*/  BRA `(.L_x_37) ;  /* 0x0000000000407947 */ /* 0x000fea0003800000 */
.L_x_36:
[----:B0-----:R-:W-:Y:S01]  /*05d0*/  LEA R11, R5, UR6, 0x2 ;  /* 0x00000006050b7c11 */ /* 0x001fe2000f8e10ff */
[----:B------:R-:W-:-:S04]  /*05e0*/  UIADD3 UR4, UPT, UPT, UR5, 0x40, URZ ;  /* 0x0000004005047890 */ /* 0x000fc8000fffe0ff */
[----:B------:R-:W-:Y:S01]  /*05f0*/  LDS R2, [R11+0x10] ;  /* 0x000010000b027984 */ /* 0x000fe20000000800 */
[----:B------:R-:W-:-:S03]  /*0600*/  ULEA UR4, UR7, UR4, 0x18 ;  /* 0x0000000407047291 */ /* 0x000fc6000f8ec0ff */
[----:B------:R-:W0:Y:S03]  /*0610*/  LDS R3, [R11+0x20] ;  /* 0x000020000b037984 */ /* 0x000e260000000800 */
[----:B------:R-:W-:Y:S01]  /*0620*/  LEA R12, R5, UR4, 0x2 ;  /* 0x00000004050c7c11 */ /* 0x000fe2000f8e10ff */
[----:B------:R-:W1:Y:S01]  /*0630*/  LDS R7, [R11+0x30] ;  /* 0x000030000b077984 */ /* 0x000e620000000800 */
[----:B0-----:R-:W-:-:S04]  /*0640*/  FADD R2, R2, -R3 ;  /* 0x8000000302027221 */ /* 0x001fc80000000000 */
[----:B-1----:R-:W-:-:S05]  /*0650*/  FADD R2, R2, -R7 ;  /* 0x8000000702027221 */ /* 0x002fca0000000000 */
[----:B------:R-:W-:Y:S04]  /*0660*/  STS [R12+0x10], R2 ;  /* 0x000010020c007388 */ /* 0x000fe80000000800 */
[----:B------:R-:W-:Y:S04]  /*0670*/  LDS R3, [R11+0x18] ;  /* 0x000018000b037984 */ /* 0x000fe80000000800 */
[----:B------:R-:W0:Y:S04]  /*0680*/  LDS R6, [R11+0x28] ;  /* 0x000028000b067984 */ /* 0x000e280000000800 */
[----:B------:R-:W1:Y:S01]  /*0690*/  LDS R10, [R11+0x38] ;  /* 0x000038000b0a7984 */ /* 0x000e620000000800 */
[----:B0-----:R-:W-:-:S04]  /*06a0*/  FADD R3, R3, -R6 ;  /* 0x8000000603037221 */ /* 0x001fc80000000000 */
[----:B-1----:R-:W-:-:S05]  /*06b0*/  FADD R3, R3, -R10 ;  /* 0x8000000a03037221 */ /* 0x002fca0000000000 */
[----:B------:R0:W-:Y:S02]  /*06c0*/  STS [R12+0x18], R3 ;  /* 0x000018030c007388 */ /* 0x0001e40000000800 */
.L_x_37:
[----:B------:R-:W-:Y:S05]  /*06d0*/  BSYNC.RECONVERGENT B0 ;  /* 0x0000000000007941 */ /* 0x000fea0003800200 */
.L_x_35:
[----:B------:R-:W-:Y:S01]  /*06e0*/  BAR.SYNC.DEFER_BLOCKING 0x0 ;  /* 0x0000000000007b1d */ /* 0x000fe20000010000 */
[----:B------:R-:W-:-:S05]  /*06f0*/  ISETP.NE.AND P0, PT, R5, 0x1, PT ;  /* 0x000000010500780c */ /* 0x000fca0003f05270 */
[----:B------:R-:W-:Y:S08]  /*0700*/  BSSY.RECONVERGENT B0, `(.L_x_38) ;  /* 0x0000012000007945 */ /* 0x000ff00003800200 */
[----:B------:R-:W-:Y:S05]  /*0710*/  @!P0 BRA `(.L_x_39) ;  /* 0x0000000000288947 */ /* 0x000fea0003800000 */
[----:B------:R-:W-:Y:S02]  /*0720*/  ISETP.NE.AND P0, PT, R5, RZ, PT ;  /* 0x000000ff0500720c */ /* 0x000fe40003f05270 */
[----:B------:R-:W-:-:S11]  /*0730*/  MOV R14, RZ ;  /* 0x000000ff000e7202 */ /* 0x000fd60000000f00 */
[----:B------:R-:W-:Y:S05]  /*0740*/  @P0 BRA `(.L_x_40) ;  /* 0x0000000000340947 */ /* 0x000fea0003800000 */
[----:B------:R-:W-:-:S04]  /*0750*/  UIADD3 UR4, UPT, UPT, UR5, 0x40, URZ ;  /* 0x0000004005047890 */ /* 0x000fc8000fffe0ff */
[----:B------:R-:W-:-:S06]  /*0760*/  ULEA UR4, UR7, UR4, 0x18 ;  /* 0x0000000407047291 */ /* 0x000fcc000f8ec0ff */
[----:B0-----:R-:W-:-:S06]  /*0770*/  LEA R12, R4, UR4, 0x4 ;  /* 0x00000004040c7c11 */ /* 0x001fcc000f8e20ff */
[----:B------:R-:W0:Y:S02]  /*0780*/  LDS.128 R12, [R12] ;  /* 0x000000000c0c7984 */ /* 0x000e240000000c00 */
[----:B0-----:R-:W-:-:S04]  /*0790*/  FADD R13, R12, R13 ;  /* 0x0000000d0c0d7221 */ /* 0x001fc80000000000 */
[----:B------:R-:W-:Y:S01]  /*07a0*/  FADD R14, R13, R14 ;  /* 0x0000000e0d0e7221 */ /* 0x000fe20000000000 */
[----:B------:R-:W-:Y:S06]  /*07b0*/  BRA `(.L_x_40) ;  /* 0x0000000000187947 */ /* 0x000fec0003800000 */
.L_x_39:
[----:B------:R-:W-:-:S04]  /*07c0*/  UIADD3 UR4, UPT, UPT, UR5, 0x40, URZ ;  /* 0x0000004005047890 */ /* 0x000fc8000fffe0ff */
[----:B------:R-:W-:-:S06]  /*07d0*/  ULEA UR4, UR7, UR4, 0x18 ;  /* 0x0000000407047291 */ /* 0x000fcc000f8ec0ff */
[----:B0-----:R-:W-:-:S06]  /*07e0*/  LEA R12, R4, UR4, 0x4 ;  /* 0x00000004040c7c11 */ /* 0x001fcc000f8e20ff */
[----:B------:R-:W0:Y:S02]  /*07f0*/  LDS.128 R12, [R12] ;  /* 0x000000000c0c7984 */ /* 0x000e240000000c00 */
[----:B0-----:R-:W-:-:S04]  /*0800*/  FADD R14, R13, -R14 ;  /* 0x8000000e0d0e7221 */ /* 0x001fc80000000000 */
[----:B------:R-:W-:-:S07]  /*0810*/  FADD R14, R14, -R15 ;  /* 0x8000000f0e0e7221 */ /* 0x000fce0000000000 */
.L_x_40:
[----:B------:R-:W-:Y:S05]  /*0820*/  BSYNC.RECONVERGENT B0 ;  /* 0x0000000000007941 */ /* 0x000fea0003800200 */
.L_x_38:
[----:B------:R-:W2:Y:S01]  /*0830*/  LDCU.64 UR12, c[0x0][0x3a0] ;  /* 0x00007400ff0c77ac */ /* 0x000ea20008000a00 */
[----:B------:R-:W-:Y:S02]  /*0840*/  LEA R8, R8, R5, 0x1 ;  /* 0x0000000508087211 */ /* 0x000fe400078e08ff */
[----:B------:R-:W-:Y:S02]  /*0850*/  LEA R9, R9, R4, 0x1 ;  /* 0x0000000409097211 */ /* 0x000fe400078e08ff */
[----:B--2---:R-:W-:-:S04]  /*0860*/  ISETP.GE.AND P0, PT, R8, UR13, PT ;  /* 0x0000000d08007c0c */ /* 0x004fc8000bf06270 */
[----:B------:R-:W-:-:S13]  /*0870*/  ISETP.GE.OR P0, PT, R9, UR12, P0 ;  /* 0x0000000c09007c0c */ /* 0x000fda0008706670 */
[----:B------:R-:W-:Y:S05]  /*0880*/  @P0 EXIT ;  /* 0x000000000000094d */ /* 0x000fea0003800000 */
[----:B0-----:R-:W0:Y:S08]  /*0890*/  LDC.64 R2, c[0x0][0x390] ;  /* 0x0000e400ff027b82 */ /* 0x001e300000000a00 */
[----:B-1----:R-:W1:Y:S08]  /*08a0*/  LDC R7, c[0x0][0x398] ;  /* 0x0000e600ff077b82 */ /* 0x002e700000000800 */
[----:B------:R-:W2:Y:S01]  /*08b0*/  LDC.64 R4, c[0x0][0x388] ;  /* 0x0000e200ff047b82 */ /* 0x000ea20000000a00 */
[----:B0-----:R-:W-:-:S06]  /*08c0*/  IMAD.WIDE.U32 R2, R0, 0x4, R2 ;  /* 0x0000000400027825 */ /* 0x001fcc00078e0002 */
[----:B------:R-:W3:Y:S01]  /*08d0*/  LDG.E R3, desc[UR8][R2.64] ;  /* 0x0000000802037981 */ /* 0x000ee2000c1e1900 */
[----:B-1----:R-:W-:-:S04]  /*08e0*/  IMAD R0, R7, UR10, R0 ;  /* 0x0000000a07007c24 */ /* 0x002fc8000f8e0200 */
[----:B------:R-:W-:-:S04]  /*08f0*/  IMAD R9, R0, UR12, R9 ;  /* 0x0000000c00097c24 */ /* 0x000fc8000f8e0209 */
[----:B------:R-:W-:-:S04]  /*0900*/  IMAD R9, R9, UR13, R8 ;  /* 0x0000000d09097c24 */ /* 0x000fc8000f8e0208 */
[----:B--2---:R-:W-:-:S04]  /*0910*/  IMAD.WIDE R4, R9, 0x4, R4 ;  /* 0x0000000409047825 */ /* 0x004fc800078e0204 */
[----:B---3--:R-:W-:-:S05]  /*0920*/  FADD R7, R3, R14 ;  /* 0x0000000e03077221 */ /* 0x008fca0000000000 */
[----:B------:R-:W-:Y:S01]  /*0930*/  STG.E desc[UR8][R4.64], R7 ;  /* 0x0000000704007986 */ /* 0x000fe2000c101908 */
[----:B------:R-:W-:Y:S05]  /*0940*/  EXIT ;  /* 0x000000000000794d */ /* 0x000fea0003800000 */
.L_x_41:
        /* <DEDUP_REMOVED lines=11> */
.L_x_77:


//--------------------- .text._Z9calc_AtmAPfS_iiiiiii --------------------------
	.section	.text._Z9calc_AtmAPfS_iiiiiii,"ax",@progbits
	.align	128
        .global         _Z9calc_AtmAPfS_iiiiiii
        .type           _Z9calc_AtmAPfS_iiiiiii,@function
        .size           _Z9calc_AtmAPfS_iiiiiii,(.L_x_78 - _Z9calc_AtmAPfS_iiiiiii)
        .other          _Z9calc_AtmAPfS_iiiiiii,@"STO_CUDA_ENTRY STV_DEFAULT"
_Z9calc_AtmAPfS_iiiiiii:
.text._Z9calc_AtmAPfS_iiiiiii:
[----:B------:R-:W-:Y:S01]  /*0000*/  LDC R1, c[0x0][0x37c] ;  /* 0x0000df00ff017b82 */ /* 0x000fe20000000800 */
[----:B------:R-:W0:Y:S07]  /*0010*/  S2R R4, SR_CTAID.Z ;  /* 0x0000000000047919 */ /* 0x000e2e0000002700 */
[----:B------:R-:W0:Y:S01]  /*0020*/  S2UR UR11, SR_CTAID.Y ;  /* 0x00000000000b79c3 */ /* 0x000e220000002600 */
[----:B------:R-:W1:Y:S01]  /*0030*/  LDCU.64 UR8, c[0x0][0x358] ;  /* 0x00006b00ff0877ac */ /* 0x000e620008000a00 */
[----:B------:R-:W2:Y:S01]  /*0040*/  S2R R0, SR_TID.X ;  /* 0x0000000000007919 */ /* 0x000ea20000002100 */
[----:B------:R-:W3:Y:S01]  /*0050*/  LDCU UR4, c[0x0][0x3a8] ;  /* 0x00007500ff0477ac */ /* 0x000ee20008000800 */
[----:B------:R-:W2:Y:S04]  /*0060*/  S2R R5, SR_TID.Y ;  /* 0x0000000000057919 */ /* 0x000ea80000002200 */
[----:B------:R-:W0:Y:S08]  /*0070*/  LDC.64 R2, c[0x0][0x3a0] ;  /* 0x0000e800ff027b82 */ /* 0x000e300000000a00 */
[----:B------:R-:W4:Y:S08]  /*0080*/  S2UR UR10, SR_CTAID.X ;  /* 0x00000000000a79c3 */ /* 0x000f300000002500 */
[----:B------:R-:W4:Y:S08]  /*0090*/  LDC R9, c[0x0][0x394] ;  /* 0x0000e500ff097b82 */ /* 0x000f300000000800 */
[----:B------:R-:W5:Y:S01]  /*00a0*/  LDC.64 R6, c[0x0][0x380] ;  /* 0x0000e000ff067b82 */ /* 0x000f620000000a00 */
[----:B0-----:R-:W-:-:S04]  /*00b0*/  IMAD R2, R2, UR11, R4 ;  /* 0x0000000b02027c24 */ /* 0x001fc8000f8e0204 */
[----:B----4-:R-:W-:Y:S01]  /*00c0*/  IMAD R9, R9, UR10, R2 ;  /* 0x0000000a09097c24 */ /* 0x010fe2000f8e0202 */
[----:B--2---:R-:W-:-:S04]  /*00d0*/  LEA R2, R0, R5, 0x2 ;  /* 0x0000000500027211 */ /* 0x004fc800078e10ff */
[----:B------:R-:W-:-:S04]  /*00e0*/  LEA R9, R9, R2, 0x4 ;  /* 0x0000000209097211 */ /* 0x000fc800078e20ff */
[C---:B------:R-:W-:Y:S01]  /*00f0*/  IADD3 R11, PT, PT, R9.reuse, 0x8, RZ ;  /* 0x00000008090b7810 */ /* 0x040fe20007ffe0ff */
[C---:B------:R-:W-:Y:S02]  /*0100*/  VIADD R17, R9.reuse, 0xa ;  /* 0x0000000a09117836 */ /* 0x040fe40000000000 */
[C---:B------:R-:W-:Y:S02]  /*0110*/  VIADD R15, R9.reuse, 0x2 ;  /* 0x00000002090f7836 */ /* 0x040fe40000000000 */
[----:B-----5:R-:W-:-:S04]  /*0120*/  IMAD.WIDE.U32 R12, R9, 0x4, R6 ;  /* 0x00000004090c7825 */ /* 0x020fc800078e0006 */
[--C-:B------:R-:W-:Y:S01]  /*0130*/  IMAD.WIDE.U32 R8, R11, 0x4, R6.reuse ;  /* 0x000000040b087825 */ /* 0x100fe200078e0006 */
[----:B-1----:R0:W2:Y:S03]  /*0140*/  LDG.E R2, desc[UR8][R12.64] ;  /* 0x000000080c027981 */ /* 0x0020a6000c1e1900 */
[--C-:B------:R-:W-:Y:S02]  /*0150*/  IMAD.WIDE.U32 R10, R17, 0x4, R6.reuse ;  /* 0x00000004110a7825 */ /* 0x100fe400078e0006 */
[----:B------:R-:W4:Y:S02]  /*0160*/  LDG.E R9, desc[UR8][R8.64] ;  /* 0x0000000808097981 */ /* 0x000f24000c1e1900 */
[----:B------:R-:W-:Y:S02]  /*0170*/  IMAD.WIDE.U32 R14, R15, 0x4, R6 ;  /* 0x000000040f0e7825 */ /* 0x000fe400078e0006 */
[----:B------:R-:W5:Y:S04]  /*0180*/  LDG.E R10, desc[UR8][R10.64] ;  /* 0x000000080a0a7981 */ /* 0x000f68000c1e1900 */
[----:B------:R1:W5:Y:S01]  /*0190*/  LDG.E R6, desc[UR8][R14.64] ;  /* 0x000000080e067981 */ /* 0x000362000c1e1900 */
[----:B------:R-:W0:Y:S08]  /*01a0*/  I2F.U32.RP R16, R3 ;  /* 0x0000000300107306 */ /* 0x000e300000209000 */
[----:B---3--:R-:W3:Y:S08]  /*01b0*/  I2F.U32.RP R7, UR4 ;  /* 0x0000000400077d06 */ /* 0x008ef00008209000 */
[----:B0-----:R-:W0:Y:S08]  /*01c0*/  MUFU.RCP R16, R16 ;  /* 0x0000001000107308 */ /* 0x001e300000001000 */
[----:B---3--:R-:W3:Y:S01]  /*01d0*/  MUFU.RCP R7, R7 ;  /* 0x0000000700077308 */ /* 0x008ee20000001000 */
[----:B0-----:R-:W-:-:S07]  /*01e0*/  IADD3 R17, PT, PT, R16, 0xffffffe, RZ ;  /* 0x0ffffffe10117810 */ /* 0x001fce0007ffe0ff */
[----:B------:R-:W0:Y:S01]  /*01f0*/  F2I.FTZ.U32.TRUNC.NTZ R13, R17 ;  /* 0x00000011000d7305 */ /* 0x000e22000021f000 */
[----:B---3--:R-:W-:-:S07]  /*0200*/  IADD3 R12, PT, PT, R7, 0xffffffe, RZ ;  /* 0x0ffffffe070c7810 */ /* 0x008fce0007ffe0ff */
[----:B-1----:R1:W3:Y:S01]  /*0210*/  F2I.FTZ.U32.TRUNC.NTZ R15, R12 ;  /* 0x0000000c000f7305 */ /* 0x0022e2000021f000 */
[----:B0-----:R-:W-:Y:S02]  /*0220*/  IMAD.MOV R14, RZ, RZ, -R13 ;  /* 0x000000ffff0e7224 */ /* 0x001fe400078e0a0d */
[----:B-1----:R-:W-:Y:S02]  /*0230*/  HFMA2 R12, -RZ, RZ, 0, 0 ;  /* 0x00000000ff0c7431 */ /* 0x002fe400000001ff */
[----:B------:R-:W-:Y:S01]  /*0240*/  IMAD R11, R14, R3, RZ ;  /* 0x000000030e0b7224 */ /* 0x000fe200078e02ff */
[----:B---3--:R-:W-:Y:S01]  /*0250*/  IADD3 R8, PT, PT, RZ, -R15, RZ ;  /* 0x8000000fff087210 */ /* 0x008fe20007ffe0ff */
[----:B------:R-:W-:-:S04]  /*0260*/  IMAD.MOV.U32 R14, RZ, RZ, RZ ;  /* 0x000000ffff0e7224 */ /* 0x000fc800078e00ff */
        /* <DEDUP_REMOVED lines=14> */
[----:B------:R-:W-:Y:S01]  /*0350*/  @P1 IADD3 R8, PT, PT, R8, -R3, RZ ;  /* 0x8000000308081210 */ /* 0x000fe20007ffe0ff */
[----:B0-----:R-:W-:-:S03]  /*0360*/  ULEA UR6, UR7, UR5, 0x18 ;  /* 0x0000000507067291 */ /* 0x001fc6000f8ec0ff */
[----:B------:R-:W-:Y:S01]  /*0370*/  @P0 IADD3 R4, PT, PT, R4, -UR4, RZ ;  /* 0x8000000404040c10 */ /* 0x000fe2000fffe0ff */
[----:B------:R-:W-:Y:S01]  /*0380*/  @P0 VIADD R7, R7, 0x1 ;  /* 0x0000000107070836 */ /* 0x000fe20000000000 */
[----:B------:R-:W-:Y:S02]  /*0390*/  ISETP.NE.U32.AND P1, PT, RZ, UR4, PT ;  /* 0x00000004ff007c0c */ /* 0x000fe4000bf25070 */
[----:B------:R-:W-:Y:S02]  /*03a0*/  ISETP.GE.U32.AND P3, PT, R4, UR4, PT ;  /* 0x0000000404007c0c */ /* 0x000fe4000bf66070 */
[C---:B------:R-:W-:Y:S02]  /*03b0*/  ISETP.NE.AND P0, PT, R0.reuse, 0x1, PT ;  /* 0x000000010000780c */ /* 0x040fe40003f05270 */
[----:B------:R-:W-:Y:S02]  /*03c0*/  LEA R12, R0, UR6, 0x4 ;  /* 0x00000006000c7c11 */ /* 0x000fe4000f8e20ff */
[----:B------:R-:W-:-:S03]  /*03d0*/  ISETP.GE.U32.AND P4, PT, R8, R3, PT ;  /* 0x000000030800720c */ /* 0x000fc60003f86070 */
[----:B------:R-:W-:Y:S01]  /*03e0*/  IMAD R11, R5, 0x4, R12 ;  /* 0x00000004050b7824 */ /* 0x000fe200078e020c */
[----:B------:R-:W-:Y:S03]  /*03f0*/  BSSY.RECONVERGENT B0, `(.L_x_42) ;  /* 0x000002e000007945 */ /* 0x000fe60003800200 */
[----:B------:R-:W-:Y:S02]  /*0400*/  @P3 IADD3 R7, PT, PT, R7, 0x1, RZ ;  /* 0x0000000107073810 */ /* 0x000fe40007ffe0ff */
[----:B------:R-:W-:-:S04]  /*0410*/  @!P1 LOP3.LUT R7, RZ, UR4, RZ, 0x33, !PT ;  /* 0x00000004ff079c12 */ /* 0x000fc8000f8e33ff */
[-C--:B------:R-:W-:Y:S02]  /*0420*/  @P4 IADD3 R8, PT, PT, R8, -R3.reuse, RZ ;  /* 0x8000000308084210 */ /* 0x080fe40007ffe0ff */
[----:B------:R-:W-:Y:S01]  /*0430*/  @!P2 LOP3.LUT R8, RZ, R3, RZ, 0x33, !PT ;  /* 0x00000003ff08a212 */ /* 0x000fe200078e33ff */
[----:B--2---:R0:W-:Y:S04]  /*0440*/  STS [R11], R2 ;  /* 0x000000020b007388 */ /* 0x0041e80000000800 */
[----:B----4-:R0:W-:Y:S04]  /*0450*/  STS [R11+0x20], R9 ;  /* 0x000020090b007388 */ /* 0x0101e80000000800 */
[----:B-----5:R0:W-:Y:S04]  /*0460*/  STS [R11+0x28], R10 ;  /* 0x0000280a0b007388 */ /* 0x0201e80000000800 */
        /* <DEDUP_REMOVED lines=22> */
.L_x_43:
        /* <DEDUP_REMOVED lines=16> */
.L_x_44:
[----:B------:R-:W-:Y:S05]  /*06d0*/  BSYNC.RECONVERGENT B0 ;  /* 0x0000000000007941 */ /* 0x000fea0003800200 */
.L_x_42:
[----:B------:R-:W-:Y:S01]  /*06e0*/  BAR.SYNC.DEFER_BLOCKING 0x0 ;  /* 0x0000000000007b1d */ /* 0x000fe20000010000 */
[----:B------:R-:W-:-:S05]  /*06f0*/  ISETP.NE.AND P0, PT, R5, 0x1, PT ;  /* 0x000000010500780c */ /* 0x000fca0003f05270 */
[----:B------:R-:W-:Y:S08]  /*0700*/  BSSY.RECONVERGENT B0, `(.L_x_45) ;  /* 0x0000012000007945 */ /* 0x000ff00003800200 */
[----:B------:R-:W-:Y:S05]  /*0710*/  @!P0 BRA `(.L_x_46) ;  /* 0x0000000000288947 */ /* 0x000fea0003800000 */
[----:B------:R-:W-:Y:S01]  /*0720*/  ISETP.NE.AND P0, PT, R5, RZ, PT ;  /* 0x000000ff0500720c */ /* 0x000fe20003f05270 */
[----:B0-----:R-:W-:-:S12]  /*0730*/  IMAD.MOV.U32 R9, RZ, RZ, RZ ;  /* 0x000000ffff097224 */ /* 0x001fd800078e00ff */
[----:B------:R-:W-:Y:S05]  /*0740*/  @P0 BRA `(.L_x_47) ;  /* 0x0000000000340947 */ /* 0x000fea0003800000 */
[----:B------:R-:W-:-:S04]  /*0750*/  UIADD3 UR4, UPT, UPT, UR5, 0x40, URZ ;  /* 0x0000004005047890 */ /* 0x000fc8000fffe0ff */
[----:B------:R-:W-:-:S06]  /*0760*/  ULEA UR4, UR7, UR4, 0x18 ;  /* 0x0000000407047291 */ /* 0x000fcc000f8ec0ff */
[----:B------:R-:W-:-:S05]  /*0770*/  LEA R2, R0, UR4, 0x4 ;  /* 0x0000000400027c11 */ /* 0x000fca000f8e20ff */
[----:B------:R-:W0:Y:S02]  /*0780*/  LDS.128 R12, [R2] ;  /* 0x00000000020c7984 */ /* 0x000e240000000c00 */
[----:B0-----:R-:W-:-:S04]  /*0790*/  FADD R13, R12, R13 ;  /* 0x0000000d0c0d7221 */ /* 0x001fc80000000000 */
[----:B------:R-:W-:Y:S01]  /*07a0*/  FADD R9, R13, R14 ;  /* 0x0000000e0d097221 */ /* 0x000fe20000000000 */
[----:B------:R-:W-:Y:S06]  /*07b0*/  BRA `(.L_x_47) ;  /* 0x0000000000187947 */ /* 0x000fec0003800000 */
.L_x_46:
[----:B------:R-:W-:-:S04]  /*07c0*/  UIADD3 UR4, UPT, UPT, UR5, 0x40, URZ ;  /* 0x0000004005047890 */ /* 0x000fc8000fffe0ff */
[----:B------:R-:W-:-:S06]  /*07d0*/  ULEA UR4, UR7, UR4, 0x18 ;  /* 0x0000000407047291 */ /* 0x000fcc000f8ec0ff */
[----:B0-----:R-:W-:-:S05]  /*07e0*/  LEA R3, R0, UR4, 0x4 ;  /* 0x0000000400037c11 */ /* 0x001fca000f8e20ff */
[----:B------:R-:W0:Y:S02]  /*07f0*/  LDS.128 R12, [R3] ;  /* 0x00000000030c7984 */ /* 0x000e240000000c00 */
[----:B0-----:R-:W-:-:S04]  /*0800*/  FADD R2, R13, -R14 ;  /* 0x8000000e0d027221 */ /* 0x001fc80000000000 */
[----:B------:R-:W-:-:S07]  /*0810*/  FADD R9, R2, -R15 ;  /* 0x8000000f02097221 */ /* 0x000fce0000000000 */
.L_x_47:
[----:B------:R-:W-:Y:S05]  /*0820*/  BSYNC.RECONVERGENT B0 ;  /* 0x0000000000007941 */ /* 0x000fea0003800200 */
.L_x_45:
[----:B-1----:R-:W0:Y:S01]  /*0830*/  LDC.64 R10, c[0x0][0x398] ;  /* 0x0000e600ff0a7b82 */ /* 0x002e220000000a00 */
[----:B------:R-:W-:Y:S02]  /*0840*/  LEA R8, R8, R5, 0x1 ;  /* 0x0000000508087211 */ /* 0x000fe400078e08ff */
[----:B------:R-:W-:Y:S02]  /*0850*/  LEA R7, R7, R0, 0x1 ;  /* 0x0000000007077211 */ /* 0x000fe400078e08ff */
[----:B0-----:R-:W-:-:S04]  /*0860*/  ISETP.GE.AND P0, PT, R8, R11, PT ;  /* 0x0000000b0800720c */ /* 0x001fc80003f06270 */
[----:B------:R-:W-:-:S13]  /*0870*/  ISETP.GE.OR P0, PT, R7, R10, P0 ;  /* 0x0000000a0700720c */ /* 0x000fda0000706670 */
[----:B------:R-:W-:Y:S05]  /*0880*/  @P0 EXIT ;  /* 0x000000000000094d */ /* 0x000fea0003800000 */
[----:B------:R-:W0:Y:S01]  /*0890*/  LDCU UR4, c[0x0][0x390] ;  /* 0x00007200ff0477ac */ /* 0x000e220008000800 */
[----:B------:R-:W1:Y:S01]  /*08a0*/  LDC.64 R2, c[0x0][0x388] ;  /* 0x0000e200ff027b82 */ /* 0x000e620000000a00 */
[----:B0-----:R-:W-:-:S06]  /*08b0*/  UIMAD UR4, UR11, UR4, UR10 ;  /* 0x000000040b0472a4 */ /* 0x001fcc000f8e020a */
[----:B------:R-:W-:-:S04]  /*08c0*/  IMAD R7, R10, UR4, R7 ;  /* 0x000000040a077c24 */ /* 0x000fc8000f8e0207 */
[----:B------:R-:W-:-:S04]  /*08d0*/  IMAD R7, R7, R11, R8 ;  /* 0x0000000b07077224 */ /* 0x000fc800078e0208 */
[----:B-1----:R-:W-:-:S05]  /*08e0*/  IMAD.WIDE R2, R7, 0x4, R2 ;  /* 0x0000000407027825 */ /* 0x002fca00078e0202 */
[----:B------:R-:W-:Y:S01]  /*08f0*/  STG.E desc[UR8][R2.64], R9 ;  /* 0x0000000902007986 */ /* 0x000fe2000c101908 */
[----:B------:R-:W-:Y:S05]  /*0900*/  EXIT ;  /* 0x000000000000794d */ /* 0x000fea0003800000 */
.L_x_48:
        /* <DEDUP_REMOVED lines=15> */
.L_x_78:


//--------------------- .text._Z7calc_UVPfS_S_iii --------------------------
	.section	.text._Z7calc_UVPfS_S_iii,"ax",@progbits
	.align	128
        .global         _Z7calc_UVPfS_S_iii
        .type           _Z7calc_UVPfS_S_iii,@function
        .size           _Z7calc_UVPfS_S_iii,(.L_x_79 - _Z7calc_UVPfS_S_iii)
        .other          _Z7calc_UVPfS_S_iii,@"STO_CUDA_ENTRY STV_DEFAULT"
_Z7calc_UVPfS_S_iii:
.text._Z7calc_UVPfS_S_iii:
[----:B------:R-:W-:Y:S01]  /*0000*/  LDC R1, c[0x0][0x37c] ;  /* 0x0000df00ff017b82 */ /* 0x000fe20000000800 */
[----:B------:R-:W0:Y:S01]  /*0010*/  S2R R3, SR_CTAID.X ;  /* 0x0000000000037919 */ /* 0x000e220000002500 */
[----:B------:R-:W1:Y:S06]  /*0020*/  LDCU UR9, c[0x0][0x39c] ;  /* 0x00007380ff0977ac */ /* 0x000e6c0008000800 */
[----:B------:R-:W2:Y:S01]  /*0030*/  S2UR UR12, SR_CTAID.Z ;  /* 0x00000000000c79c3 */ /* 0x000ea20000002700 */
[----:B------:R-:W-:Y:S01]  /*0040*/  HFMA2 R22, -RZ, RZ, 0, 0 ;  /* 0x00000000ff167431 */ /* 0x000fe200000001ff */
[----:B------:R-:W0:Y:S01]  /*0050*/  S2R R0, SR_TID.X ;  /* 0x0000000000007919 */ /* 0x000e220000002100 */
[----:B------:R-:W3:Y:S01]  /*0060*/  LDCU.64 UR10, c[0x0][0x358] ;  /* 0x00006b00ff0a77ac */ /* 0x000ee20008000a00 */
[----:B------:R-:W4:Y:S01]  /*0070*/  S2R R7, SR_CTAID.Y ;  /* 0x0000000000077919 */ /* 0x000f220000002600 */
[----:B------:R-:W4:Y:S01]  /*0080*/  S2R R8, SR_TID.Y ;  /* 0x0000000000087919 */ /* 0x000f220000002200 */
[----:B-1----:R-:W-:Y:S01]  /*0090*/  UISETP.GE.AND UP0, UPT, UR9, 0x1, UPT ;  /* 0x000000010900788c */ /* 0x002fe2000bf06270 */
[----:B0-----:R-:W-:-:S02]  /*00a0*/  IMAD R10, R3, 0x7, R0 ;  /* 0x00000007030a7824 */ /* 0x001fc400078e0200 */
[----:B----4-:R-:W-:-:S06]  /*00b0*/  IMAD R11, R7, 0x7, R8 ;  /* 0x00000007070b7824 */ /* 0x010fcc00078e0208 */
[----:B--23--:R-:W-:Y:S05]  /*00c0*/  BRA.U !UP0, `(.L_x_49) ;  /* 0x0000000908987547 */ /* 0x00cfea000b800000 */
[----:B------:R-:W0:Y:S01]  /*00d0*/  S2R R4, SR_CgaCtaId ;  /* 0x0000000000047919 */ /* 0x000e220000008800 */
[----:B------:R-:W-:Y:S01]  /*00e0*/  MOV R2, 0x400 ;  /* 0x0000040000027802 */ /* 0x000fe20000000f00 */
[----:B------:R-:W-:Y:S02]  /*00f0*/  UISETP.GE.U32.AND UP0, UPT, UR9, 0x8, UPT ;  /* 0x000000080900788c */ /* 0x000fe4000bf06070 */
[----:B------:R-:W-:Y:S01]  /*0100*/  IMAD R17, R10, UR9, RZ ;  /* 0x000000090a117c24 */ /* 0x000fe2000f8e02ff */
[----:B------:R-:W-:Y:S01]  /*0110*/  MOV R22, RZ ;  /* 0x000000ff00167202 */ /* 0x000fe20000000f00 */
[----:B------:R-:W-:Y:S01]  /*0120*/  UIADD3 UR8, UPT, UPT, UR9, 0x6, URZ ;  /* 0x0000000609087890 */ /* 0x000fe2000fffe0ff */
[----:B------:R-:W-:Y:S01]  /*0130*/  IADD3 R3, PT, PT, R2, 0xc4, RZ ;  /* 0x000000c402037810 */ /* 0x000fe20007ffe0ff */
[----:B------:R-:W-:Y:S01]  /*0140*/  UMOV UR4, URZ ;  /* 0x000000ff00047c82 */ /* 0x000fe20008000000 */
[----:B------:R-:W-:Y:S02]  /*0150*/  LEA R17, R17, UR12, 0x4 ;  /* 0x0000000c11117c11 */ /* 0x000fe4000f8e20ff */
[----:B0-----:R-:W-:-:S02]  /*0160*/  LEA R13, R4, R2, 0x18 ;  /* 0x00000002040d7211 */ /* 0x001fc400078ec0ff */
[----:B------:R-:W-:-:S03]  /*0170*/  LEA R3, R4, R3, 0x18 ;  /* 0x0000000304037211 */ /* 0x000fc600078ec0ff */
[----:B------:R-:W-:Y:S01]  /*0180*/  IMAD R13, R0, 0x1c, R13 ;  /* 0x0000001c000d7824 */ /* 0x000fe200078e020d */
[----:B------:R-:W-:-:S04]  /*0190*/  LEA R15, R8, R3, 0x2 ;  /* 0x00000003080f7211 */ /* 0x000fc800078e10ff */
[----:B------:R-:W-:Y:S01]  /*01a0*/  LEA R12, R8, R13, 0x2 ;  /* 0x0000000d080c7211 */ /* 0x000fe200078e10ff */
[----:B------:R-:W-:Y:S01]  /*01b0*/  IMAD R14, R0, 0x1c, R15 ;  /* 0x0000001c000e7824 */ /* 0x000fe200078e020f */
[----:B------:R-:W-:Y:S06]  /*01c0*/  BRA.U !UP0, `(.L_x_50) ;  /* 0x0000000508947547 */ /* 0x000fec000b800000 */
[----:B------:R-:W0:Y:S01]  /*01d0*/  LDC R5, c[0x0][0x3a0] ;  /* 0x0000e800ff057b82 */ /* 0x000e220000000800 */
[----:B------:R-:W-:Y:S01]  /*01e0*/  IADD3 R4, PT, PT, R0, 0x7, RZ ;  /* 0x0000000700047810 */ /* 0x000fe20007ffe0ff */
[----:B------:R-:W-:Y:S01]  /*01f0*/  USHF.R.U32.HI UR4, URZ, 0x1, UR8 ;  /* 0x00000001ff047899 */ /* 0x000fe20008011608 */
[----:B------:R-:W-:Y:S01]  /*0200*/  LEA R9, R8, R17, 0x4 ;  /* 0x0000001108097211 */ /* 0x000fe200078e20ff */
[----:B------:R-:W1:Y:S01]  /*0210*/  LDCU UR9, c[0x0][0x39c] ;  /* 0x00007380ff0977ac */ /* 0x000e620008000800 */
[----:B------:R-:W-:Y:S02]  /*0220*/  MOV R22, RZ ;  /* 0x000000ff00167202 */ /* 0x000fe40000000f00 */
[----:B------:R-:W-:Y:S01]  /*0230*/  MOV R20, R8 ;  /* 0x0000000800147202 */ /* 0x000fe20000000f00 */
[----:B------:R-:W2:Y:S01]  /*0240*/  LDC R16, c[0x0][0x3a0] ;  /* 0x0000e800ff107b82 */ /* 0x000ea20000000800 */
[----:B------:R-:W-:Y:S01]  /*0250*/  UIMAD.WIDE.U32 UR4, UR4, -0x6db6db6d, URZ ;  /* 0x92492493040478a5 */ /* 0x000fe2000f8e00ff */
[----:B------:R-:W-:-:S03]  /*0260*/  MOV R18, R0 ;  /* 0x0000000000127202 */ /* 0x000fc60000000f00 */
[----:B------:R-:W-:-:S03]  /*0270*/  USHF.R.U32.HI UR5, URZ, 0x1, UR5 ;  /* 0x00000001ff057899 */ /* 0x000fc60008011605 */
[----:B------:R-:W3:Y:S01]  /*0280*/  LDC.64 R2, c[0x0][0x380] ;  /* 0x0000e000ff027b82 */ /* 0x000ee20000000a00 */
[----:B------:R-:W-:Y:S01]  /*0290*/  ULOP3.LUT UR5, UR5, 0x1ffffffe, URZ, 0xc0, !UPT ;  /* 0x1ffffffe05057892 */ /* 0x000fe2000f8ec0ff */
[----:B------:R-:W-:-:S03]  /*02a0*/  UMOV UR4, 0x7 ;  /* 0x0000000700047882 */ /* 0x000fc60000000000 */
[----:B------:R-:W-:Y:S01]  /*02b0*/  UIADD3 UR5, UPT, UPT, -UR5, URZ, URZ ;  /* 0x000000ff05057290 */ /* 0x000fe2000fffe1ff */
[----:B0-----:R-:W-:-:S05]  /*02c0*/  SHF.L.U32 R5, R5, 0x4, RZ ;  /* 0x0000000405057819 */ /* 0x001fca00000006ff */
[-C--:B------:R-:W-:Y:S02]  /*02d0*/  IMAD R4, R4, R5.reuse, UR12 ;  /* 0x0000000c04047e24 */ /* 0x080fe4000f8e0205 */
[----:B------:R-:W-:Y:S02]  /*02e0*/  IMAD R5, R0, R5, UR12 ;  /* 0x0000000c00057e24 */ /* 0x000fe4000f8e0205 */
[C---:B------:R-:W-:Y:S02]  /*02f0*/  IMAD R21, R7.reuse, 0x70, R4 ;  /* 0x0000007007157824 */ /* 0x040fe400078e0204 */
[----:B------:R-:W-:-:S03]  /*0300*/  IMAD R5, R7, 0x70, R5 ;  /* 0x0000007007057824 */ /* 0x000fc600078e0205 */
[C---:B------:R-:W-:Y:S02]  /*0310*/  LEA R21, R8.reuse, R21, 0x4 ;  /* 0x0000001508157211 */ /* 0x040fe400078e20ff */
[----:B-123--:R-:W-:-:S07]  /*0320*/  LEA R19, R8, R5, 0x4 ;  /* 0x0000000508137211 */ /* 0x00efce00078e20ff */
.L_x_51:
[----:B------:R-:W-:Y:S01]  /*0330*/  ISETP.GE.AND P1, PT, R18, UR9, PT ;  /* 0x0000000912007c0c */ /* 0x000fe2000bf26270 */
[----:B------:R-:W-:Y:S01]  /*0340*/  HFMA2 R25, -RZ, RZ, 0, 0 ;  /* 0x00000000ff197431 */ /* 0x000fe200000001ff */
[----:B------:R-:W-:Y:S01]  /*0350*/  ISETP.GE.AND P0, PT, R20, UR9, PT ;  /* 0x0000000914007c0c */ /* 0x000fe2000bf06270 */
[----:B------:R-:W-:Y:S01]  /*0360*/  IMAD.WIDE R4, R9, 0x4, R2 ;  /* 0x0000000409047825 */ /* 0x000fe200078e0202 */
[----:B------:R-:W-:-:S09]  /*0370*/  MOV R23, RZ ;  /* 0x000000ff00177202 */ /* 0x000fd20000000f00 */
[----:B------:R-:W0:Y:S02]  /*0380*/  @!P1 LDC.64 R6, c[0x0][0x388] ;  /* 0x0000e200ff069b82 */ /* 0x000e240000000a00 */
[----:B------:R-:W2:Y:S01]  /*0390*/  @!P0 LDG.E R23, desc[UR10][R4.64] ;  /* 0x0000000a04178981 */ /* 0x000ea2000c1e1900 */
[----:B0-----:R-:W-:-:S05]  /*03a0*/  @!P1 IMAD.WIDE R6, R19, 0x4, R6 ;  /* 0x0000000413069825 */ /* 0x001fca00078e0206 */
[----:B------:R-:W3:Y:S04]  /*03b0*/  @!P1 LDG.E R25, desc[UR10][R6.64] ;  /* 0x0000000a06199981 */ /* 0x000ee8000c1e1900 */
[----:B--2---:R-:W-:Y:S04]  /*03c0*/  STS [R12], R23 ;  /* 0x000000170c007388 */ /* 0x004fe80000000800 */
[----:B---3--:R-:W-:Y:S01]  /*03d0*/  STS [R14], R25 ;  /* 0x000000190e007388 */ /* 0x008fe20000000800 */
[----:B------:R-:W-:Y:S06]  /*03e0*/  BAR.SYNC.DEFER_BLOCKING 0x0 ;  /* 0x0000000000007b1d */ /* 0x000fec0000010000 */
[----:B------:R-:W-:Y:S04]  /*03f0*/  LDS R27, [R13] ;  /* 0x000000000d1b7984 */ /* 0x000fe80000000800 */
[----:B------:R-:W0:Y:S04]  /*0400*/  LDS R24, [R15] ;  /* 0x000000000f187984 */ /* 0x000e280000000800 */
[----:B------:R-:W-:Y:S04]  /*0410*/  LDS R29, [R13+0x4] ;  /* 0x000004000d1d7984 */ /* 0x000fe80000000800 */
[----:B------:R-:W1:Y:S04]  /*0420*/  LDS R26, [R15+0x1c] ;  /* 0x00001c000f1a7984 */ /* 0x000e680000000800 */
[----:B------:R-:W-:Y:S04]  /*0430*/  LDS R23, [R13+0xc] ;  /* 0x00000c000d177984 */ /* 0x000fe80000000800 */
[----:B------:R-:W-:Y:S04]  /*0440*/  LDS R6, [R15+0x54] ;  /* 0x000054000f067984 */ /* 0x000fe80000000800 */
[----:B------:R-:W-:Y:S01]  /*0450*/  LDS R7, [R15+0x70] ;  /* 0x000070000f077984 */ /* 0x000fe20000000800 */
[----:B0-----:R-:W-:-:S03]  /*0460*/  FFMA R24, R27, R24, R22 ;  /* 0x000000181b187223 */ /* 0x001fc60000000016 */
[----:B------:R-:W-:Y:S04]  /*0470*/  LDS R27, [R13+0x8] ;  /* 0x000008000d1b7984 */ /* 0x000fe80000000800 */
[----:B------:R-:W0:Y:S01]  /*0480*/  LDS R22, [R15+0x38] ;  /* 0x000038000f167984 */ /* 0x000e220000000800 */
[----:B-1----:R-:W-:-:S03]  /*0490*/  FFMA R26, R29, R26, R24 ;  /* 0x0000001a1d1a7223 */ /* 0x002fc60000000018 */
[----:B------:R-:W1:Y:S01]  /*04a0*/  LDS R24, [R13+0x10] ;  /* 0x000010000d187984 */ /* 0x000e620000000800 */
[----:B------:R-:W-:-:S04]  /*04b0*/  IADD3 R25, PT, PT, R20, 0x7, RZ ;  /* 0x0000000714197810 */ /* 0x000fc80007ffe0ff */
[----:B------:R-:W-:Y:S02]  /*04c0*/  ISETP.GE.AND P0, PT, R25, UR9, PT ;  /* 0x0000000919007c0c */ /* 0x000fe4000bf06270 */
[----:B------:R-:W-:Y:S01]  /*04d0*/  LDS R25, [R13+0x14] ;  /* 0x000014000d197984 */ /* 0x000fe20000000800 */
[----:B0-----:R-:W-:Y:S01]  /*04e0*/  FFMA R22, R27, R22, R26 ;  /* 0x000000161b167223 */ /* 0x001fe2000000001a */
[----:B------:R-:W-:-:S04]  /*04f0*/  IADD3 R26, PT, PT, R18, 0x7, RZ ;  /* 0x00000007121a7810 */ /* 0x000fc80007ffe0ff */
[----:B------:R-:W-:Y:S01]  /*0500*/  ISETP.GE.AND P1, PT, R26, UR9, PT ;  /* 0x000000091a007c0c */ /* 0x000fe2000bf26270 */
[----:B------:R-:W-:Y:S01]  /*0510*/  FFMA R23, R23, R6, R22 ;  /* 0x0000000617177223 */ /* 0x000fe20000000016 */
[----:B------:R-:W0:Y:S03]  /*0520*/  LDS R26, [R15+0x8c] ;  /* 0x00008c000f1a7984 */ /* 0x000e260000000800 */
[----:B-1----:R-:W-:Y:S01]  /*0530*/  FFMA R24, R24, R7, R23 ;  /* 0x0000000718187223 */ /* 0x002fe20000000017 */
[----:B------:R-:W-:Y:S04]  /*0540*/  LDS R22, [R13+0x18] ;  /* 0x000018000d167984 */ /* 0x000fe80000000800 */
[----:B------:R-:W1:Y:S03]  /*0550*/  LDS R23, [R15+0xa8] ;  /* 0x0000a8000f177984 */ /* 0x000e660000000800 */
[----:B------:R-:W2:Y:S01]  /*0560*/  @!P1 LDC.64 R6, c[0x0][0x388] ;  /* 0x0000e200ff069b82 */ /* 0x000ea20000000a00 */
[----:B------:R-:W-:-:S07]  /*0570*/  HFMA2 R27, -RZ, RZ, 0, 0 ;  /* 0x00000000ff1b7431 */ /* 0x000fce00000001ff */
[----:B------:R-:W-:Y:S01]  /*0580*/  BAR.SYNC.DEFER_BLOCKING 0x0 ;  /* 0x0000000000007b1d */ /* 0x000fe20000010000 */
[----:B------:R-:W-:Y:S01]  /*0590*/  MOV R29, RZ ;  /* 0x000000ff001d7202 */ /* 0x000fe20000000f00 */
[----:B--2---:R-:W-:-:S04]  /*05a0*/  @!P1 IMAD.WIDE R6, R21, 0x4, R6 ;  /* 0x0000000415069825 */ /* 0x004fc800078e0206 */
[----:B------:R-:W2:Y:S04]  /*05b0*/  @!P0 LDG.E R27, desc[UR10][R4.64+0x1c0] ;  /* 0x0001c00a041b8981 */ /* 0x000ea8000c1e1900 */
[----:B------:R-:W3:Y:S01]  /*05c0*/  @!P1 LDG.E R29, desc[UR10][R6.64] ;  /* 0x0000000a061d9981 */ /* 0x000ee2000c1e1900 */
[----:B0-----:R-:W-:-:S04]  /*05d0*/  FFMA R26, R25, R26, R24 ;  /* 0x0000001a191a7223 */ /* 0x001fc80000000018 */
[----:B-1----:R-:W-:Y:S01]  /*05e0*/  FFMA R23, R22, R23, R26 ;  /* 0x0000001716177223 */ /* 0x002fe2000000001a */
[----:B------:R-:W-:-:S04]  /*05f0*/  UIADD3 UR5, UPT, UPT, UR5, 0x2, URZ ;  /* 0x0000000205057890 */ /* 0x000fc8000fffe0ff */
[----:B------:R-:W-:Y:S01]  /*0600*/  UISETP.NE.AND UP0, UPT, UR5, URZ, UPT ;  /* 0x000000ff0500728c */ /* 0x000fe2000bf05270 */
[----:B------:R-:W-:Y:S01]  /*0610*/  IADD3 R9, PT, PT, R9, 0xe0, RZ ;  /* 0x000000e009097810 */ /* 0x000fe20007ffe0ff */
[----:B------:R-:W-:Y:S01]  /*0620*/  IMAD R19, R16, 0xe0, R19 ;  /* 0x000000e010137824 */ /* 0x000fe200078e0213 */
[----:B------:R-:W-:Y:S01]  /*0630*/  IADD3 R18, PT, PT, R18, 0xe, RZ ;  /* 0x0000000e12127810 */ /* 0x000fe20007ffe0ff */
[----:B------:R-:W-:Y:S01]  /*0640*/  IMAD R21, R16, 0xe0, R21 ;  /* 0x000000e010157824 */ /* 0x000fe200078e0215 */
[----:B------:R-:W-:Y:S01]  /*0650*/  IADD3 R20, PT, PT, R20, 0xe, RZ ;  /* 0x0000000e14147810 */ /* 0x000fe20007ffe0ff */
[----:B------:R-:W-:Y:S01]  /*0660*/  UIADD3 UR4, UPT, UPT, UR4, 0xe, URZ ;  /* 0x0000000e04047890 */ /* 0x000fe2000fffe0ff */
        /* <DEDUP_REMOVED lines=8> */
[----:B------:R-:W2:Y:S04]  /*06f0*/  LDS R5, [R15+0x38] ;  /* 0x000038000f057984 */ /* 0x000ea80000000800 */
[----:B------:R-:W-:Y:S04]  /*0700*/  LDS R7, [R13+0xc] ;  /* 0x00000c000d077984 */ /* 0x000fe80000000800 */
[----:B------:R-:W3:Y:S04]  /*0710*/  LDS R6, [R15+0x54] ;  /* 0x000054000f067984 */ /* 0x000ee80000000800 */
[----:B------:R-:W-:Y:S04]  /*0720*/  LDS R22, [R13+0x10] ;  /* 0x000010000d167984 */ /* 0x000fe80000000800 */
[----:B------:R-:W-:Y:S01]  /*0730*/  LDS R26, [R13+0x18] ;  /* 0x000018000d1a7984 */ /* 0x000fe20000000800 */
[----:B0-----:R-:W-:-:S04]  /*0740*/  FFMA R23, R28, R29, R23 ;  /* 0x0000001d1c177223 */ /* 0x001fc80000000017 */
[----:B-1----:R-:W-:Y:S02]  /*0750*/  FFMA R25, R24, R25, R23 ;  /* 0x0000001918197223 */ /* 0x002fe40000000017 */
[----:B------:R-:W0:Y:S04]  /*0760*/  LDS R23, [R15+0x70] ;  /* 0x000070000f177984 */ /* 0x000e280000000800 */
[----:B------:R-:W-:Y:S01]  /*0770*/  LDS R24, [R13+0x14] ;  /* 0x000014000d187984 */ /* 0x000fe20000000800 */
[----:B--2---:R-:W-:-:S03]  /*0780*/  FFMA R4, R4, R5, R25 ;  /* 0x0000000504047223 */ /* 0x004fc60000000019 */
[----:B------:R-:W1:Y:S04]  /*0790*/  LDS R5, [R15+0x8c] ;  /* 0x00008c000f057984 */ /* 0x000e680000000800 */
[----:B------:R-:W2:Y:S01]  /*07a0*/  LDS R25, [R15+0xa8] ;  /* 0x0000a8000f197984 */ /* 0x000ea20000000800 */
[----:B---3--:R-:W-:-:S04]  /*07b0*/  FFMA R7, R7, R6, R4 ;  /* 0x0000000607077223 */ /* 0x008fc80000000004 */
[----:B0-----:R-:W-:-:S04]  /*07c0*/  FFMA R7, R22, R23, R7 ;  /* 0x0000001716077223 */ /* 0x001fc80000000007 */
[----:B-1----:R-:W-:-:S04]  /*07d0*/  FFMA R5, R24, R5, R7 ;  /* 0x0000000518057223 */ /* 0x002fc80000000007 */
[----:B--2---:R-:W-:Y:S01]  /*07e0*/  FFMA R22, R26, R25, R5 ;  /* 0x000000191a167223 */ /* 0x004fe20000000005 */
[----:B------:R-:W-:Y:S06]  /*07f0*/  BAR.SYNC.DEFER_BLOCKING 0x0 ;  /* 0x0000000000007b1d */ /* 0x000fec0000010000 */
[----:B------:R-:W-:Y:S05]  /*0800*/  BRA.U UP0, `(.L_x_51) ;  /* 0xfffffff900c87547 */ /* 0x000fea000b83ffff */
[----:B------:R-:W-:-:S12]  /*0810*/  UIADD3 UR4, UPT, UPT, UR4, -0x7, URZ ;  /* 0xfffffff904047890 */ /* 0x000fd8000fffe0ff */
.L_x_50:
[----:B------:R-:W-:-:S04]  /*0820*/  UIMAD.WIDE.U32 UR6, UR8, 0x24924925, URZ ;  /* 0x24924925080678a5 */ /* 0x000fc8000f8e00ff */
[----:B------:R-:W-:-:S04]  /*0830*/  UIADD3 UR8, UPT, UPT, UR8, -UR7, URZ ;  /* 0x8000000708087290 */ /* 0x000fc8000fffe0ff */
[----:B------:R-:W-:-:S04]  /*0840*/  ULEA.HI UR8, UR8, UR7, URZ, 0x1f ;  /* 0x0000000708087291 */ /* 0x000fc8000f8ff8ff */
[----:B------:R-:W-:-:S04]  /*0850*/  USHF.R.U32.HI UR8, URZ, 0x2, UR8 ;  /* 0x00000002ff087899 */ /* 0x000fc80008011608 */
[----:B------:R-:W-:-:S04]  /*0860*/  ULOP3.LUT UR8, UR8, 0x1, URZ, 0xc0, !UPT ;  /* 0x0000000108087892 */ /* 0x000fc8000f8ec0ff */
[----:B------:R-:W-:-:S09]  /*0870*/  UISETP.NE.U32.AND UP0, UPT, UR8, 0x1, UPT ;  /* 0x000000010800788c */ /* 0x000fd2000bf05070 */
[----:B------:R-:W-:Y:S05]  /*0880*/  BRA.U UP0, `(.L_x_49) ;  /* 0x0000000100a87547 */ /* 0x000fea000b800000 */
[----:B------:R-:W-:Y:S02]  /*0890*/  IADD3 R0, PT, PT, R0, UR4, RZ ;  /* 0x0000000400007c10 */ /* 0x000fe4000fffe0ff */
[----:B------:R-:W-:Y:S02]  /*08a0*/  IADD3 R8, PT, PT, R8, UR4, RZ ;  /* 0x0000000408087c10 */ /* 0x000fe4000fffe0ff */
[----:B------:R-:W-:Y:S02]  /*08b0*/  ISETP.GE.AND P1, PT, R0, UR9, PT ;  /* 0x0000000900007c0c */ /* 0x000fe4000bf26270 */
[----:B------:R-:W-:-:S11]  /*08c0*/  ISETP.GE.AND P0, PT, R8, UR9, PT ;  /* 0x0000000908007c0c */ /* 0x000fd6000bf06270 */
[----:B------:R-:W0:Y:S02]  /*08d0*/  @!P1 LDC R7, c[0x0][0x3a0] ;  /* 0x0000e800ff079b82 */ /* 0x000e240000000800 */
[----:B------:R-:W-:-:S06]  /*08e0*/  @!P0 LEA R17, R8, R17, 0x4 ;  /* 0x0000001108118211 */ /* 0x000fcc00078e20ff */
[----:B------:R-:W1:Y:S08]  /*08f0*/  @!P1 LDC.64 R2, c[0x0][0x388] ;  /* 0x0000e200ff029b82 */ /* 0x000e700000000a00 */
[----:B------:R-:W2:Y:S01]  /*0900*/  @!P0 LDC.64 R4, c[0x0][0x380] ;  /* 0x0000e000ff048b82 */ /* 0x000ea20000000a00 */
[----:B0-----:R-:W-:Y:S01]  /*0910*/  @!P1 IMAD R0, R0, R7, RZ ;  /* 0x0000000700009224 */ /* 0x001fe200078e02ff */
[----:B------:R-:W-:-:S04]  /*0920*/  @!P1 LEA R7, R11, UR12, 0x4 ;  /* 0x0000000c0b079c11 */ /* 0x000fc8000f8e20ff */
[----:B------:R-:W-:Y:S01]  /*0930*/  @!P1 LEA R9, R0, R7, 0x4 ;  /* 0x0000000700099211 */ /* 0x000fe200078e20ff */
[----:B------:R-:W-:-:S04]  /*0940*/  HFMA2 R7, -RZ, RZ, 0, 0 ;  /* 0x00000000ff077431 */ /* 0x000fc800000001ff */
[----:B-1----:R-:W-:Y:S01]  /*0950*/  @!P1 IMAD.WIDE R2, R9, 0x4, R2 ;  /* 0x0000000409029825 */ /* 0x002fe200078e0202 */
[----:B------:R-:W-:-:S03]  /*0960*/  MOV R9, RZ ;  /* 0x000000ff00097202 */ /* 0x000fc60000000f00 */
[----:B--2---:R-:W-:-:S03]  /*0970*/  @!P0 IMAD.WIDE R4, R17, 0x4, R4 ;  /* 0x0000000411048825 */ /* 0x004fc600078e0204 */
[----:B------:R-:W2:Y:S04]  /*0980*/  @!P1 LDG.E R9, desc[UR10][R2.64] ;  /* 0x0000000a02099981 */ /* 0x000ea8000c1e1900 */
[----:B------:R-:W3:Y:S04]  /*0990*/  @!P0 LDG.E R7, desc[UR10][R4.64] ;  /* 0x0000000a04078981 */ /* 0x000ee8000c1e1900 */
[----:B---3--:R-:W-:Y:S04]  /*09a0*/  STS [R12], R7 ;  /* 0x000000070c007388 */ /* 0x008fe80000000800 */
[----:B--2---:R-:W-:Y:S01]  /*09b0*/  STS [R14], R9 ;  /* 0x000000090e007388 */ /* 0x004fe20000000800 */
        /* <DEDUP_REMOVED lines=10> */
[----:B------:R-:W4:Y:S04]  /*0a60*/  LDS R4, [R15+0x70] ;  /* 0x000070000f047984 */ /* 0x000f280000000800 */
[----:B------:R-:W-:Y:S04]  /*0a70*/  LDS R7, [R13+0x14] ;  /* 0x000014000d077984 */ /* 0x000fe80000000800 */
[----:B------:R-:W5:Y:S04]  /*0a80*/  LDS R9, [R15+0x8c] ;  /* 0x00008c000f097984 */ /* 0x000f680000000800 */
[----:B------:R-:W-:Y:S04]  /*0a90*/  LDS R23, [R13+0x18] ;  /* 0x000018000d177984 */ /* 0x000fe80000000800 */
[----:B------:R-:W5:Y:S01]  /*0aa0*/  LDS R12, [R15+0xa8] ;  /* 0x0000a8000f0c7984 */ /* 0x000f620000000800 */
[----:B0-----:R-:W-:-:S04]  /*0ab0*/  FFMA R0, R17, R0, R22 ;  /* 0x0000000011007223 */ /* 0x001fc80000000016 */
[----:B-1----:R-:W-:-:S04]  /*0ac0*/  FFMA R0, R19, R6, R0 ;  /* 0x0000000613007223 */ /* 0x002fc80000000000 */
[----:B--2---:R-:W-:-:S04]  /*0ad0*/  FFMA R0, R21, R8, R0 ;  /* 0x0000000815007223 */ /* 0x004fc80000000000 */
[----:B---3--:R-:W-:-:S04]  /*0ae0*/  FFMA R0, R5, R2, R0 ;  /* 0x0000000205007223 */ /* 0x008fc80000000000 */
[----:B----4-:R-:W-:-:S04]  /*0af0*/  FFMA R0, R3, R4, R0 ;  /* 0x0000000403007223 */ /* 0x010fc80000000000 */
[----:B-----5:R-:W-:-:S04]  /*0b00*/  FFMA R0, R7, R9, R0 ;  /* 0x0000000907007223 */ /* 0x020fc80000000000 */
[----:B------:R-:W-:Y:S01]  /*0b10*/  FFMA R22, R23, R12, R0 ;  /* 0x0000000c17167223 */ /* 0x000fe20000000000 */
[----:B------:R-:W-:Y:S06]  /*0b20*/  BAR.SYNC.DEFER_BLOCKING 0x0 ;  /* 0x0000000000007b1d */ /* 0x000fec0000010000 */
.L_x_49:
[----:B------:R-:W0:Y:S01]  /*0b30*/  LDCU UR5, c[0x0][0x3a0] ;  /* 0x00007400ff0577ac */ /* 0x000e220008000800 */
[----:B------:R-:W1:Y:S01]  /*0b40*/  LDCU UR4, c[0x0][0x398] ;  /* 0x00007300ff0477ac */ /* 0x000e620008000800 */
[----:B0-----:R-:W-:-:S04]  /*0b50*/  ISETP.GE.AND P0, PT, R11, UR5, PT ;  /* 0x000000050b007c0c */ /* 0x001fc8000bf06270 */
[----:B-1----:R-:W-:-:S13]  /*0b60*/  ISETP.GE.OR P0, PT, R10, UR4, P0 ;  /* 0x000000040a007c0c */ /* 0x002fda0008706670 */
[----:B------:R-:W-:Y:S05]  /*0b70*/  @P0 EXIT ;  /* 0x000000000000094d */ /* 0x000fea0003800000 */
[----:B------:R-:W0:Y:S01]  /*0b80*/  LDC.64 R2, c[0x0][0x390] ;  /* 0x0000e400ff027b82 */ /* 0x000e220000000a00 */
[----:B------:R-:W-:Y:S01]  /*0b90*/  IMAD R10, R10, UR5, RZ ;  /* 0x000000050a0a7c24 */ /* 0x000fe2000f8e02ff */
[----:B------:R-:W-:-:S04]  /*0ba0*/  LEA R5, R11, UR12, 0x4 ;  /* 0x0000000c0b057c11 */ /* 0x000fc8000f8e20ff */
[----:B------:R-:W-:-:S05]  /*0bb0*/  LEA R5, R10, R5, 0x4 ;  /* 0x000000050a057211 */ /* 0x000fca00078e20ff */
[----:B0-----:R-:W-:-:S05]  /*0bc0*/  IMAD.WIDE R2, R5, 0x4, R2 ;  /* 0x0000000405027825 */ /* 0x001fca00078e0202 */
[----:B------:R-:W-:Y:S01]  /*0bd0*/  STG.E desc[UR10][R2.64], R22 ;  /* 0x0000001602007986 */ /* 0x000fe2000c10190a */
[----:B------:R-:W-:Y:S05]  /*0be0*/  EXIT ;  /* 0x000000000000794d */ /* 0x000fea0003800000 */
.L_x_52:
        /* <DEDUP_REMOVED lines=9> */
.L_x_79:


//--------------------- .text._Z6calc_VPfS_iiiiiii --------------------------
	.section	.text._Z6calc_VPfS_iiiiiii,"ax",@progbits
	.align	128
        .global         _Z6calc_VPfS_iiiiiii
        .type           _Z6calc_VPfS_iiiiiii,@function
        .size           _Z6calc_VPfS_iiiiiii,(.L_x_80 - _Z6calc_VPfS_iiiiiii)
        .other          _Z6calc_VPfS_iiiiiii,@"STO_CUDA_ENTRY STV_DEFAULT"
_Z6calc_VPfS_iiiiiii:
.text._Z6calc_VPfS_iiiiiii:
[----:B------:R-:W-:Y:S08]  /*0000*/  LDC R1, c[0x0][0x37c] ;  /* 0x0000df00ff017b82 */ /* 0x000ff00000000800 */
[----:B------:R-:W0:Y:S01]  /*0010*/  LDC R0, c[0x0][0x3a8] ;  /* 0x0000ea00ff007b82 */ /* 0x000e220000000800 */
[----:B------:R-:W1:Y:S01]  /*0020*/  LDCU UR8, c[0x0][0x39c] ;  /* 0x00007380ff0877ac */ /* 0x000e620008000800 */
[----:B------:R-:W2:Y:S06]  /*0030*/  LDCU UR9, c[0x0][0x3a0] ;  /* 0x00007400ff0977ac */ /* 0x000eac0008000800 */
[----:B------:R-:W3:Y:S01]  /*0040*/  S2UR UR7, SR_CTAID.Y ;  /* 0x00000000000779c3 */ /* 0x000ee20000002600 */
[----:B------:R-:W4:Y:S07]  /*0050*/  LDCU.64 UR4, c[0x0][0x358] ;  /* 0x00006b00ff0477ac */ /* 0x000f2e0008000a00 */
[----:B------:R-:W5:Y:S01]  /*0060*/  S2UR UR6, SR_CTAID.Z ;  /* 0x00000000000679c3 */ /* 0x000f620000002700 */
[----:B0-----:R-:W0:Y:S01]  /*0070*/  I2F.U32.RP R4, R0 ;  /* 0x0000000000047306 */ /* 0x001e220000209000 */
[----:B------:R-:W-:-:S07]  /*0080*/  ISETP.NE.U32.AND P2, PT, R0, RZ, PT ;  /* 0x000000ff0000720c */ /* 0x000fce0003f45070 */
[----:B0-----:R-:W0:Y:S02]  /*0090*/  MUFU.RCP R4, R4 ;  /* 0x0000000400047308 */ /* 0x001e240000001000 */
[----:B0-----:R-:W-:-:S06]  /*00a0*/  VIADD R2, R4, 0xffffffe ;  /* 0x0ffffffe04027836 */ /* 0x001fcc0000000000 */
[----:B------:R0:W1:Y:S02]  /*00b0*/  F2I.FTZ.U32.TRUNC.NTZ R3, R2 ;  /* 0x0000000200037305 */ /* 0x000064000021f000 */
[----:B0-----:R-:W-:Y:S02]  /*00c0*/  HFMA2 R2, -RZ, RZ, 0, 0 ;  /* 0x00000000ff027431 */ /* 0x001fe400000001ff */
[----:B-1----:R-:W-:-:S04]  /*00d0*/  IMAD.MOV R5, RZ, RZ, -R3 ;  /* 0x000000ffff057224 */ /* 0x002fc800078e0a03 */
[----:B------:R-:W-:-:S04]  /*00e0*/  IMAD R5, R5, R0, RZ ;  /* 0x0000000005057224 */ /* 0x000fc800078e02ff */
[----:B------:R-:W-:Y:S02]  /*00f0*/  IMAD.HI.U32 R3, R3, R5, R2 ;  /* 0x0000000503037227 */ /* 0x000fe400078e0002 */
[----:B------:R-:W0:Y:S04]  /*0100*/  S2R R2, SR_TID.X ;  /* 0x0000000000027919 */ /* 0x000e280000002100 */
[----:B---3--:R-:W-:Y:S02]  /*0110*/  IMAD.HI.U32 R5, R3, UR7, RZ ;  /* 0x0000000703057c27 */ /* 0x008fe4000f8e00ff */
[----:B------:R-:W1:Y:S02]  /*0120*/  S2R R3, SR_TID.Y ;  /* 0x0000000000037919 */ /* 0x000e640000002200 */
[----:B------:R-:W-:-:S04]  /*0130*/  IMAD.MOV R7, RZ, RZ, -R5 ;  /* 0x000000ffff077224 */ /* 0x000fc800078e0a05 */
[----:B------:R-:W-:-:S05]  /*0140*/  IMAD R7, R0, R7, UR7 ;  /* 0x0000000700077e24 */ /* 0x000fca000f8e0207 */
[----:B------:R-:W-:-:S13]  /*0150*/  ISETP.GE.U32.AND P0, PT, R7, R0, PT ;  /* 0x000000000700720c */ /* 0x000fda0003f06070 */
[----:B------:R-:W-:Y:S01]  /*0160*/  @P0 IMAD.IADD R7, R7, 0x1, -R0 ;  /* 0x0000000107070824 */ /* 0x000fe200078e0a00 */
[----:B------:R-:W-:-:S04]  /*0170*/  @P0 IADD3 R5, PT, PT, R5, 0x1, RZ ;  /* 0x0000000105050810 */ /* 0x000fc80007ffe0ff */
[----:B------:R-:W-:-:S13]  /*0180*/  ISETP.GE.U32.AND P1, PT, R7, R0, PT ;  /* 0x000000000700720c */ /* 0x000fda0003f26070 */
[----:B------:R-:W-:Y:S01]  /*0190*/  @P1 VIADD R5, R5, 0x1 ;  /* 0x0000000105051836 */ /* 0x000fe20000000000 */
[----:B------:R-:W-:-:S05]  /*01a0*/  @!P2 LOP3.LUT R5, RZ, R0, RZ, 0x33, !PT ;  /* 0x00000000ff05a212 */ /* 0x000fca00078e33ff */
[----:B------:R-:W-:Y:S01]  /*01b0*/  IMAD.MOV R7, RZ, RZ, -R5 ;  /* 0x000000ffff077224 */ /* 0x000fe200078e0a05 */
[----:B0-----:R-:W-:-:S03]  /*01c0*/  LEA R5, R5, R2, 0x1 ;  /* 0x0000000205057211 */ /* 0x001fc600078e08ff */
[----:B------:R-:W-:Y:S02]  /*01d0*/  IMAD R4, R0, R7, UR7 ;  /* 0x0000000700047e24 */ /* 0x000fe4000f8e0207 */
[----:B------:R-:W-:Y:S02]  /*01e0*/  VIADD R5, R5, 0xffffffff ;  /* 0xffffffff05057836 */ /* 0x000fe40000000000 */
[----:B-1----:R-:W-:-:S03]  /*01f0*/  IMAD R4, R4, 0x2, R3 ;  /* 0x0000000204047824 */ /* 0x002fc600078e0203 */
[C---:B------:R-:W-:Y:S02]  /*0200*/  ISETP.GE.AND P0, PT, R5.reuse, UR8, PT ;  /* 0x0000000805007c0c */ /* 0x040fe4000bf06270 */
[----:B------:R-:W-:Y:S02]  /*0210*/  IADD3 R4, PT, PT, R4, -0x1, RZ ;  /* 0xffffffff04047810 */ /* 0x000fe40007ffe0ff */
[----:B------:R-:W-:Y:S02]  /*0220*/  ISETP.GT.AND P0, PT, R5, -0x1, !P0 ;  /* 0xffffffff0500780c */ /* 0x000fe40004704270 */
[----:B--2---:R-:W-:-:S04]  /*0230*/  ISETP.GE.AND P1, PT, R4, UR9, PT ;  /* 0x0000000904007c0c */ /* 0x004fc8000bf26270 */
[----:B------:R-:W-:-:S04]  /*0240*/  ISETP.GT.AND P1, PT, R4, -0x1, !P1 ;  /* 0xffffffff0400780c */ /* 0x000fc80004f24270 */
[----:B------:R-:W-:-:S13]  /*0250*/  PLOP3.LUT P0, PT, P0, P1, PT, 0x80, 0x8 ;  /* 0x000000000008781c */ /* 0x000fda0000703070 */
[----:B------:R-:W5:Y:S01]  /*0260*/  @P0 S2R R8, SR_CTAID.X ;  /* 0x0000000000080919 */ /* 0x000f620000002500 */
[----:B------:R-:W5:Y:S08]  /*0270*/  @P0 LDC R9, c[0x0][0x398] ;  /* 0x0000e600ff090b82 */ /* 0x000f700000000800 */
[----:B------:R-:W0:Y:S01]  /*0280*/  @P0 LDC.64 R6, c[0x0][0x380] ;  /* 0x0000e000ff060b82 */ /* 0x000e220000000a00 */
[----:B-----5:R-:W-:-:S04]  /*0290*/  @P0 IMAD R8, R8, R9, UR6 ;  /* 0x0000000608080e24 */ /* 0x020fc8000f8e0209 */
[----:B------:R-:W-:-:S04]  /*02a0*/  @P0 IMAD R5, R8, UR8, R5 ;  /* 0x0000000808050c24 */ /* 0x000fc8000f8e0205 */
[----:B------:R-:W-:-:S04]  /*02b0*/  @P0 IMAD R5, R5, UR9, R4 ;  /* 0x0000000905050c24 */ /* 0x000fc8000f8e0204 */
[----:B0-----:R-:W-:-:S06]  /*02c0*/  @P0 IMAD.WIDE R6, R5, 0x4, R6 ;  /* 0x0000000405060825 */ /* 0x001fcc00078e0206 */
[----:B----4-:R0:W2:Y:S01]  /*02d0*/  @P0 LDG.E R6, desc[UR4][R6.64] ;  /* 0x0000000406060981 */ /* 0x0100a2000c1e1900 */
[----:B------:R-:W1:Y:S01]  /*02e0*/  S2UR UR9, SR_CgaCtaId ;  /* 0x00000000000979c3 */ /* 0x000e620000008800 */
[----:B------:R-:W-:Y:S01]  /*02f0*/  UMOV UR8, 0x400 ;  /* 0x0000040000087882 */ /* 0x000fe20000000000 */
[----:B------:R-:W-:Y:S01]  /*0300*/  BSSY.RECONVERGENT B0, `(.L_x_53) ;  /* 0x000003e000007945 */ /* 0x000fe20003800200 */
[----:B------:R-:W-:Y:S02]  /*0310*/  @P0 IMAD.U32 R4, RZ, RZ, UR8 ;  /* 0x00000008ff040e24 */ /* 0x000fe4000f8e00ff */
[----:B-1----:R-:W-:-:S05]  /*0320*/  @P0 IMAD.U32 R5, RZ, RZ, UR9 ;  /* 0x00000009ff050e24 */ /* 0x002fca000f8e00ff */
[----:B------:R-:W-:Y:S01]  /*0330*/  @P0 LEA R8, R5, R4, 0x18 ;  /* 0x0000000405080211 */ /* 0x000fe200078ec0ff */
[----:B------:R-:W-:Y:S01]  /*0340*/  @!P0 IMAD.U32 R5, RZ, RZ, UR9 ;  /* 0x00000009ff058e24 */ /* 0x000fe2000f8e00ff */
[----:B------:R-:W-:-:S03]  /*0350*/  @!P0 MOV R4, UR8 ;  /* 0x0000000800048c02 */ /* 0x000fc60008000f00 */
[----:B------:R-:W-:Y:S01]  /*0360*/  @P0 IMAD R10, R2, 0x10, R8 ;  /* 0x00000010020a0824 */ /* 0x000fe200078e0208 */
[----:B------:R-:W-:-:S03]  /*0370*/  @!P0 LEA R8, R5, R4, 0x18 ;  /* 0x0000000405088211 */ /* 0x000fc600078ec0ff */
[----:B0-----:R-:W-:Y:S01]  /*0380*/  @P0 IMAD R7, R3, 0x4, R10 ;  /* 0x0000000403070824 */ /* 0x001fe200078e020a */
[----:B------:R-:W-:-:S04]  /*0390*/  @!P0 LEA R12, R2, R8, 0x4 ;  /* 0x00000008020c8211 */ /* 0x000fc800078e20ff */
[----:B------:R-:W-:Y:S01]  /*03a0*/  @!P0 LEA R12, R3, R12, 0x2 ;  /* 0x0000000c030c8211 */ /* 0x000fe200078e10ff */
[----:B--2---:R0:W-:Y:S04]  /*03b0*/  @P0 STS [R7], R6 ;  /* 0x0000000607000388 */ /* 0x0041e80000000800 */
[----:B------:R0:W-:Y:S01]  /*03c0*/  @!P0 STS [R12], RZ ;  /* 0x000000ff0c008388 */ /* 0x0001e20000000800 */
[----:B------:R-:W-:Y:S01]  /*03d0*/  BAR.SYNC.DEFER_BLOCKING 0x0 ;  /* 0x0000000000007b1d */ /* 0x000fe20000010000 */
[----:B------:R-:W-:-:S13]  /*03e0*/  ISETP.GT.AND P0, PT, R2, 0x1, PT ;  /* 0x000000010200780c */ /* 0x000fda0003f04270 */
[----:B0-----:R-:W-:Y:S05]  /*03f0*/  @P0 BRA `(.L_x_54) ;  /* 0x00000000005c0947 */ /* 0x001fea0003800000 */
[----:B------:R-:W-:-:S05]  /*0400*/  VIMNMX.U32 R6, PT, PT, R2, 0x2, PT ;  /* 0x0000000202067848 */ /* 0x000fca0003fe0000 */
[----:B------:R-:W-:-:S04]  /*0410*/  IMAD.SHL.U32 R9, R6, 0x4, RZ ;  /* 0x0000000406097824 */ /* 0x000fc800078e00ff */
[----:B------:R-:W0:Y:S02]  /*0420*/  LDC R6, c[0x2][R9] ;  /* 0x0080000009067b82 */ /* 0x000e240000000800 */
[----:B0-----:R-:W-:-:S04]  /*0430*/  SHF.R.S32.HI R7, RZ, 0x1f, R6 ;  /* 0x0000001fff077819 */ /* 0x001fc80000011406 */
.L_x_60:
[----:B------:R-:W-:Y:S05]  /*0440*/  BRX R6 -0x450                                     (*"BRANCH_TARGETS .L_x_61,.L_x_62,.L_x_55"*) ;  /* 0xfffffff806ec7949 */ /* 0x000fea000383ffff */
.L_x_62:
[----:B------:R-:W-:Y:S01]  /*0450*/  LEA R8, R3, R8, 0x2 ;  /* 0x0000000803087211 */ /* 0x000fe200078e10ff */
[----:B------:R-:W-:-:S04]  /*0460*/  VIADD R10, R4, 0x40 ;  /* 0x00000040040a7836 */ /* 0x000fc80000000000 */
[----:B------:R-:W-:Y:S01]  /*0470*/  LDS R6, [R8+0x10] ;  /* 0x0000100008067984 */ /* 0x000fe20000000800 */
[----:B------:R-:W-:-:S03]  /*0480*/  LEA R10, R5, R10, 0x18 ;  /* 0x0000000a050a7211 */ /* 0x000fc600078ec0ff */
[----:B------:R-:W0:Y:S02]  /*0490*/  LDS R7, [R8+0x20] ;  /* 0x0000200008077984 */ /* 0x000e240000000800 */
[----:B0-----:R-:W-:Y:S01]  /*04a0*/  FADD R6, R6, R7 ;  /* 0x0000000706067221 */ /* 0x001fe20000000000 */
[----:B------:R-:W-:-:S05]  /*04b0*/  LEA R7, R3, R10, 0x2 ;  /* 0x0000000a03077211 */ /* 0x000fca00078e10ff */
[----:B------:R0:W-:Y:S01]  /*04c0*/  STS [R7+0x10], R6 ;  /* 0x0000100607007388 */ /* 0x0001e20000000800 */
[----:B------:R-:W-:Y:S05]  /*04d0*/  BRA `(.L_x_55) ;  /* 0x0000000000807947 */ /* 0x000fea0003800000 */
.L_x_61:
[----:B------:R-:W-:Y:S01]  /*04e0*/  IMAD R8, R3, 0x4, R8 ;  /* 0x0000000403087824 */ /* 0x000fe200078e0208 */
[----:B------:R-:W-:-:S04]  /*04f0*/  IADD3 R10, PT, PT, R4, 0x40, RZ ;  /* 0x00000040040a7810 */ /* 0x000fc80007ffe0ff */
[----:B------:R-:W-:Y:S01]  /*0500*/  LDS R6, [R8] ;  /* 0x0000000008067984 */ /* 0x000fe20000000800 */
[----:B------:R-:W-:-:S03]  /*0510*/  LEA R10, R5, R10, 0x18 ;  /* 0x0000000a050a7211 */ /* 0x000fc600078ec0ff */
[----:B------:R-:W0:Y:S02]  /*0520*/  LDS R7, [R8+0x20] ;  /* 0x0000200008077984 */ /* 0x000e240000000800 */
[----:B0-----:R-:W-:Y:S01]  /*0530*/  FADD R6, R6, -R7 ;  /* 0x8000000706067221 */ /* 0x001fe20000000000 */
[----:B------:R-:W-:-:S05]  /*0540*/  IMAD R7, R3, 0x4, R10 ;  /* 0x0000000403077824 */ /* 0x000fca00078e020a */
[----:B------:R1:W-:Y:S01]  /*0550*/  STS [R7], R6 ;  /* 0x0000000607007388 */ /* 0x0003e20000000800 */
[----:B------:R-:W-:Y:S05]  /*0560*/  BRA `(.L_x_55) ;  /* 0x00000000005c7947 */ /* 0x000fea0003800000 */
.L_x_54:
[----:B------:R-:W-:-:S04]  /*0570*/  MOV R7, 0xfffffffe ;  /* 0xfffffffe00077802 */ /* 0x000fc80000000f00 */
[----:B------:R-:W-:-:S05]  /*0580*/  VIADDMNMX.U32 R6, R2, R7, 0x2, PT ;  /* 0x0000000202067446 */ /* 0x000fca0003800007 */
[----:B------:R-:W-:-:S04]  /*0590*/  IMAD.SHL.U32 R9, R6, 0x4, RZ ;  /* 0x0000000406097824 */ /* 0x000fc800078e00ff */
[----:B------:R-:W0:Y:S02]  /*05a0*/  LDC R6, c[0x2][R9+0xc] ;  /* 0x0080030009067b82 */ /* 0x000e240000000800 */
[----:B0-----:R-:W-:-:S04]  /*05b0*/  SHF.R.S32.HI R7, RZ, 0x1f, R6 ;  /* 0x0000001fff077819 */ /* 0x001fc80000011406 */
.L_x_64:
[----:B------:R-:W-:Y:S05]  /*05c0*/  BRX R6 -0x5d0                                     (*"BRANCH_TARGETS .L_x_65,.L_x_66,.L_x_55"*) ;  /* 0xfffffff8068c7949 */ /* 0x000fea000383ffff */
.L_x_66:
[----:B------:R-:W-:Y:S01]  /*05d0*/  LEA R8, R3, R8, 0x2 ;  /* 0x0000000803087211 */ /* 0x000fe200078e10ff */
[----:B------:R-:W-:-:S04]  /*05e0*/  VIADD R10, R4, 0x40 ;  /* 0x00000040040a7836 */ /* 0x000fc80000000000 */
[----:B------:R-:W-:Y:S01]  /*05f0*/  LDS R6, [R8+0x10] ;  /* 0x0000100008067984 */ /* 0x000fe20000000800 */
[----:B------:R-:W-:-:S03]  /*0600*/  LEA R10, R5, R10, 0x18 ;  /* 0x0000000a050a7211 */ /* 0x000fc600078ec0ff */
[----:B------:R-:W0:Y:S02]  /*0610*/  LDS R7, [R8+0x30] ;  /* 0x0000300008077984 */ /* 0x000e240000000800 */
[----:B0-----:R-:W-:Y:S01]  /*0620*/  FADD R6, R6, -R7 ;  /* 0x8000000706067221 */ /* 0x001fe20000000000 */
[----:B------:R-:W-:-:S05]  /*0630*/  LEA R7, R3, R10, 0x2 ;  /* 0x0000000a03077211 */ /* 0x000fca00078e10ff */
[----:B------:R3:W-:Y:S01]  /*0640*/  STS [R7+0x30], R6 ;  /* 0x0000300607007388 */ /* 0x0007e20000000800 */
[----:B------:R-:W-:Y:S05]  /*0650*/  BRA `(.L_x_55) ;  /* 0x0000000000207947 */ /* 0x000fea0003800000 */
.L_x_65:
[----:B------:R-:W-:Y:S01]  /*0660*/  IMAD R8, R3, 0x4, R8 ;  /* 0x0000000403087824 */ /* 0x000fe200078e0208 */
[----:B------:R-:W-:-:S04]  /*0670*/  IADD3 R10, PT, PT, R4, 0x40, RZ ;  /* 0x00000040040a7810 */ /* 0x000fc80007ffe0ff */
[----:B------:R-:W-:Y:S01]  /*0680*/  LDS R6, [R8+0x10] ;  /* 0x0000100008067984 */ /* 0x000fe20000000800 */
[----:B------:R-:W-:-:S03]  /*0690*/  LEA R10, R5, R10, 0x18 ;  /* 0x0000000a050a7211 */ /* 0x000fc600078ec0ff */
[----:B------:R-:W0:Y:S02]  /*06a0*/  LDS R7, [R8+0x20] ;  /* 0x0000200008077984 */ /* 0x000e240000000800 */
[----:B0-----:R-:W-:Y:S01]  /*06b0*/  FADD R6, -R6, R7 ;  /* 0x0000000706067221 */ /* 0x001fe20000000100 */
[----:B------:R-:W-:-:S05]  /*06c0*/  IMAD R7, R3, 0x4, R10 ;  /* 0x0000000403077824 */ /* 0x000fca00078e020a */
[----:B------:R2:W-:Y:S02]  /*06d0*/  STS [R7+0x20], R6 ;  /* 0x0000200607007388 */ /* 0x0005e40000000800 */
.L_x_55:
[----:B------:R-:W-:Y:S05]  /*06e0*/  BSYNC.RECONVERGENT B0 ;  /* 0x0000000000007941 */ /* 0x000fea0003800200 */
.L_x_53:
[----:B------:R-:W-:Y:S01]  /*06f0*/  BAR.SYNC.DEFER_BLOCKING 0x0 ;  /* 0x0000000000007b1d */ /* 0x000fe20000010000 */
[----:B------:R-:W-:Y:S02]  /*0700*/  ISETP.GT.AND P0, PT, R3, 0x1, PT ;  /* 0x000000010300780c */ /* 0x000fe40003f04270 */
[----:B------:R-:W-:-:S03]  /*0710*/  MOV R9, RZ ;  /* 0x000000ff00097202 */ /* 0x000fc60000000f00 */
[----:B------:R-:W-:Y:S08]  /*0720*/  BSSY.RECONVERGENT B0, `(.L_x_56) ;  /* 0x0000028000007945 */ /* 0x000ff00003800200 */
[----:B------:R-:W-:Y:S05]  /*0730*/  @P0 BRA `(.L_x_57) ;  /* 0x00000000004c0947 */ /* 0x000fea0003800000 */
[----:B0123--:R-:W-:-:S05]  /*0740*/  VIMNMX.U32 R6, PT, PT, R3, 0x2, PT ;  /* 0x0000000203067848 */ /* 0x00ffca0003fe0000 */
[----:B------:R-:W-:-:S04]  /*0750*/  IMAD.SHL.U32 R8, R6, 0x4, RZ ;  /* 0x0000000406087824 */ /* 0x000fc800078e00ff */
[----:B------:R-:W0:Y:S02]  /*0760*/  LDC R6, c[0x2][R8+0x18] ;  /* 0x0080060008067b82 */ /* 0x000e240000000800 */
[----:B0-----:R-:W-:-:S04]  /*0770*/  SHF.R.S32.HI R7, RZ, 0x1f, R6 ;  /* 0x0000001fff077819 */ /* 0x001fc80000011406 */
.L_x_68:
[----:B------:R-:W-:Y:S05]  /*0780*/  BRX R6 -0x790                                     (*"BRANCH_TARGETS .L_x_69,.L_x_70,.L_x_58"*) ;  /* 0xfffffff8061c7949 */ /* 0x000fea000383ffff */
.L_x_70:
[----:B------:R-:W-:-:S04]  /*0790*/  IADD3 R4, PT, PT, R4, 0x40, RZ ;  /* 0x0000004004047810 */ /* 0x000fc80007ffe0ff */
[----:B------:R-:W-:-:S05]  /*07a0*/  LEA R5, R5, R4, 0x18 ;  /* 0x0000000405057211 */ /* 0x000fca00078ec0ff */
[----:B------:R-:W-:-:S05]  /*07b0*/  IMAD R4, R2, 0x10, R5 ;  /* 0x0000001002047824 */ /* 0x000fca00078e0205 */
[----:B------:R-:W-:Y:S04]  /*07c0*/  LDS R9, [R4+0x4] ;  /* 0x0000040004097984 */ /* 0x000fe80000000800 */
[----:B------:R-:W0:Y:S02]  /*07d0*/  LDS R6, [R4+0x8] ;  /* 0x0000080004067984 */ /* 0x000e240000000800 */
[----:B0-----:R-:W-:Y:S01]  /*07e0*/  FADD R9, R9, R6 ;  /* 0x0000000609097221 */ /* 0x001fe20000000000 */
[----:B------:R-:W-:Y:S06]  /*07f0*/  BRA `(.L_x_58) ;  /* 0x0000000000687947 */ /* 0x000fec0003800000 */
.L_x_69:
[----:B------:R-:W-:-:S04]  /*0800*/  IADD3 R4, PT, PT, R4, 0x40, RZ ;  /* 0x0000004004047810 */ /* 0x000fc80007ffe0ff */
[----:B------:R-:W-:-:S05]  /*0810*/  LEA R5, R5, R4, 0x18 ;  /* 0x0000000405057211 */ /* 0x000fca00078ec0ff */
[----:B------:R-:W-:-:S05]  /*0820*/  IMAD R5, R2, 0x10, R5 ;  /* 0x0000001002057824 */ /* 0x000fca00078e0205 */
[----:B------:R-:W-:Y:S04]  /*0830*/  LDS R9, [R5] ;  /* 0x0000000005097984 */ /* 0x000fe80000000800 */
[----:B------:R-:W0:Y:S02]  /*0840*/  LDS R4, [R5+0x8] ;  /* 0x0000080005047984 */ /* 0x000e240000000800 */
[----:B0-----:R-:W-:Y:S01]  /*0850*/  FADD R9, -R4, R9 ;  /* 0x0000000904097221 */ /* 0x001fe20000000100 */
[----:B------:R-:W-:Y:S06]  /*0860*/  BRA `(.L_x_58) ;  /* 0x00000000004c7947 */ /* 0x000fec0003800000 */
.L_x_57:
[----:B0123--:R-:W-:-:S04]  /*0870*/  MOV R6, 0xfffffffe ;  /* 0xfffffffe00067802 */ /* 0x00ffc80000000f00 */
[----:B------:R-:W-:-:S05]  /*0880*/  VIADDMNMX.U32 R6, R3, R6, 0x2, PT ;  /* 0x0000000203067446 */ /* 0x000fca0003800006 */
[----:B------:R-:W-:-:S04]  /*0890*/  IMAD.SHL.U32 R8, R6, 0x4, RZ ;  /* 0x0000000406087824 */ /* 0x000fc800078e00ff */
[----:B------:R-:W0:Y:S02]  /*08a0*/  LDC R6, c[0x2][R8+0x24] ;  /* 0x0080090008067b82 */ /* 0x000e240000000800 */
[----:B0-----:R-:W-:-:S04]  /*08b0*/  SHF.R.S32.HI R7, RZ, 0x1f, R6 ;  /* 0x0000001fff077819 */ /* 0x001fc80000011406 */
.L_x_72:
[----:B------:R-:W-:Y:S05]  /*08c0*/  BRX R6 -0x8d0                                     (*"BRANCH_TARGETS .L_x_73,.L_x_74,.L_x_58"*) ;  /* 0xfffffff406cc7949 */ /* 0x000fea000383ffff */
.L_x_74:
[----:B------:R-:W-:-:S04]  /*08d0*/  IADD3 R4, PT, PT, R4, 0x40, RZ ;  /* 0x0000004004047810 */ /* 0x000fc80007ffe0ff */
[----:B------:R-:W-:-:S05]  /*08e0*/  LEA R5, R5, R4, 0x18 ;  /* 0x0000000405057211 */ /* 0x000fca00078ec0ff */
[----:B------:R-:W-:-:S05]  /*08f0*/  IMAD R5, R2, 0x10, R5 ;  /* 0x0000001002057824 */ /* 0x000fca00078e0205 */
[----:B------:R-:W-:Y:S04]  /*0900*/  LDS R4, [R5+0x4] ;  /* 0x0000040005047984 */ /* 0x000fe80000000800 */
[----:B------:R-:W0:Y:S02]  /*0910*/  LDS R9, [R5+0xc] ;  /* 0x00000c0005097984 */ /* 0x000e240000000800 */
[----:B0-----:R-:W-:Y:S01]  /*0920*/  FADD R9, R4, -R9 ;  /* 0x8000000904097221 */ /* 0x001fe20000000000 */
[----:B------:R-:W-:Y:S06]  /*0930*/  BRA `(.L_x_58) ;  /* 0x0000000000187947 */ /* 0x000fec0003800000 */
.L_x_73:
[----:B------:R-:W-:-:S04]  /*0940*/  IADD3 R4, PT, PT, R4, 0x40, RZ ;  /* 0x0000004004047810 */ /* 0x000fc80007ffe0ff */
[----:B------:R-:W-:-:S05]  /*0950*/  LEA R5, R5, R4, 0x18 ;  /* 0x0000000405057211 */ /* 0x000fca00078ec0ff */
[----:B------:R-:W-:-:S05]  /*0960*/  IMAD R5, R2, 0x10, R5 ;  /* 0x0000001002057824 */ /* 0x000fca00078e0205 */
[----:B------:R-:W-:Y:S04]  /*0970*/  LDS R9, [R5+0x4] ;  /* 0x0000040005097984 */ /* 0x000fe80000000800 */
[----:B------:R-:W0:Y:S02]  /*0980*/  LDS R4, [R5+0x8] ;  /* 0x0000080005047984 */ /* 0x000e240000000800 */
[----:B0-----:R-:W-:-:S07]  /*0990*/  FADD R9, -R9, R4 ;  /* 0x0000000409097221 */ /* 0x001fce0000000100 */
.L_x_58:
[----:B------:R-:W-:Y:S05]  /*09a0*/  BSYNC.RECONVERGENT B0 ;  /* 0x0000000000007941 */ /* 0x000fea0003800200 */
.L_x_56:
[----:B------:R-:W0:Y:S01]  /*09b0*/  S2R R8, SR_CTAID.X ;  /* 0x0000000000087919 */ /* 0x000e220000002500 */
[----:B------:R-:W0:Y:S01]  /*09c0*/  LDC R7, c[0x0][0x3a4] ;  /* 0x0000e900ff077b82 */ /* 0x000e220000000800 */
[----:B------:R-:W-:-:S07]  /*09d0*/  LEA R3, R2, R3, 0x2 ;  /* 0x0000000302037211 */ /* 0x000fce00078e10ff */
[----:B------:R-:W1:Y:S08]  /*09e0*/  LDC R6, c[0x0][0x390] ;  /* 0x0000e400ff067b82 */ /* 0x000e700000000800 */
[----:B------:R-:W2:Y:S01]  /*09f0*/  LDC.64 R4, c[0x0][0x388] ;  /* 0x0000e200ff047b82 */ /* 0x000ea20000000a00 */
[----:B0-----:R-:W-:Y:S02]  /*0a00*/  IMAD R7, R8, R7, RZ ;  /* 0x0000000708077224 */ /* 0x001fe400078e02ff */
[----:B-1----:R-:W-:-:S02]  /*0a10*/  IMAD R6, R6, UR6, RZ ;  /* 0x0000000606067c24 */ /* 0x002fc4000f8e02ff */
[----:B------:R-:W-:Y:S02]  /*0a20*/  IMAD R7, R7, R0, UR7 ;  /* 0x0000000707077e24 */ /* 0x000fe4000f8e0200 */
[----:B------:R-:W-:-:S05]  /*0a30*/  IMAD R6, R6, 0x10, R3 ;  /* 0x0000001006067824 */ /* 0x000fca00078e0203 */
[----:B------:R-:W-:-:S05]  /*0a40*/  LEA R3, R7, R6, 0x4 ;  /* 0x0000000607037211 */ /* 0x000fca00078e20ff */
[----:B--2---:R-:W-:-:S05]  /*0a50*/  IMAD.WIDE.U32 R2, R3, 0x4, R4 ;  /* 0x0000000403027825 */ /* 0x004fca00078e0004 */
[----:B------:R-:W-:Y:S01]  /*0a60*/  STG.E desc[UR4][R2.64], R9 ;  /* 0x0000000902007986 */ /* 0x000fe2000c101904 */
[----:B------:R-:W-:Y:S06]  /*0a70*/  BAR.SYNC.DEFER_BLOCKING 0x0 ;  /* 0x0000000000007b1d */ /* 0x000fec0000010000 */
[----:B------:R-:W-:Y:S05]  /*0a80*/  EXIT ;  /* 0x000000000000794d */ /* 0x000fea0003800000 */
.L_x_59:
        /* <DEDUP_REMOVED lines=15> */
.L_x_80:


//--------------------- .nv.global.init           --------------------------
	.section	.nv.global.init,"aw",@progbits
.nv.global.init:
	.type		$str,@object
	.size		$str,(.L_0 - $str)
$str:
        /*0000*/ 	.byte	0x25, 0x66, 0x20, 0x00
.L_0:


//--------------------- .nv.shared.reserved.0     --------------------------
	.section	.nv.shared.reserved.0,"aw",@nobits
	.weak		__nv_reservedSMEM_offset_0_alias
	.size		__nv_reservedSMEM_offset_0_alias, 0, 64
	.other		__nv_reservedSMEM_offset_0_alias,@"STO_CUDA_RESERVED_SHARED STV_DEFAULT"
__nv_reservedSMEM_offset_0_alias:
	.zero		0
	.zero		64


//--------------------- .nv.shared._Z14calc_AtmA_biasPfS_S_iiiiiii --------------------------
	.section	.nv.shared._Z14calc_AtmA_biasPfS_S_iiiiiii,"aw",@nobits
	.sectionflags	@""
	.align	4
.nv.shared._Z14calc_AtmA_biasPfS_S_iiiiiii:
	.zero		1120


//--------------------- .nv.shared._Z9calc_AtmAPfS_iiiiiii --------------------------
	.section	.nv.shared._Z9calc_AtmAPfS_iiiiiii,"aw",@nobits
	.sectionflags	@""
	.align	4
.nv.shared._Z9calc_AtmAPfS_iiiiiii:
	.zero		1120


//--------------------- .nv.shared._Z7calc_UVPfS_S_iii --------------------------
	.section	.nv.shared._Z7calc_UVPfS_S_iii,"aw",@nobits
	.sectionflags	@""
	.align	4
.nv.shared._Z7calc_UVPfS_S_iii:
	.zero		1416


//--------------------- .nv.shared._Z6calc_VPfS_iiiiiii --------------------------
	.section	.nv.shared._Z6calc_VPfS_iiiiiii,"aw",@nobits
	.sectionflags	@""
	.align	4
.nv.shared._Z6calc_VPfS_iiiiiii:
	.zero		1152


//--------------------- .nv.constant0._Z12print_devicePfi --------------------------
	.section	.nv.constant0._Z12print_devicePfi,"a",@progbits
	.sectionflags	@""
	.align	4
.nv.constant0._Z12print_devicePfi:
	.zero		908


//--------------------- .nv.constant0._Z14calc_AtmA_biasPfS_S_iiiiiii --------------------------
	.section	.nv.constant0._Z14calc_AtmA_biasPfS_S_iiiiiii,"a",@progbits
	.sectionflags	@""
	.align	4
.nv.constant0._Z14calc_AtmA_biasPfS_S_iiiiiii:
	.zero		948


//--------------------- .nv.constant0._Z9calc_AtmAPfS_iiiiiii --------------------------
	.section	.nv.constant0._Z9calc_AtmAPfS_iiiiiii,"a",@progbits
	.sectionflags	@""
	.align	4
.nv.constant0._Z9calc_AtmAPfS_iiiiiii:
	.zero		940


//--------------------- .nv.constant0._Z7calc_UVPfS_S_iii --------------------------
	.section	.nv.constant0._Z7calc_UVPfS_S_iii,"a",@progbits
	.sectionflags	@""
	.align	4
.nv.constant0._Z7calc_UVPfS_S_iii:
	.zero		932


//--------------------- .nv.constant0._Z6calc_VPfS_iiiiiii --------------------------
	.section	.nv.constant0._Z6calc_VPfS_iiiiiii,"a",@progbits
	.sectionflags	@""
	.align	4
.nv.constant0._Z6calc_VPfS_iiiiiii:
	.zero		940


//--------------------- SYMBOLS --------------------------

	.type		.nv.reservedSmem.offset0,@object
	.size		.nv.reservedSmem.offset0,0x4
	.type		.nv.reservedSmem.cap,@object
	.size		.nv.reservedSmem.cap,0x4
	.type		vprintf,@function
